	.target	sm_90a

	.elftype	@"ET_EXEC"


//--------------------- .note.nv.tkinfo           --------------------------
	.section	.note.nv.tkinfo,"",@"SHT_NOTE"
	.sectionflags	@"SHF_NOTE_NV_TKINFO"
	.tkinfo
        /*0018*/ 	.word	0x00000002
        /*0030*/ 	.string	""
        /*0030*/ 	.string	"ptxas"
        /*0030*/ 	.string	"Cuda compilation tools, release 13.0, V13.0.88"
        /*0030*/ 	.string	"Build cuda_13.0.r13.0/compiler.36424714_0"
        /*0030*/ 	.string	"-arch sm_90a -m 64 "



//--------------------- .note.nv.cuinfo           --------------------------
	.section	.note.nv.cuinfo,"",@"SHT_NOTE"
	.sectionflags	@"SHF_NOTE_NV_CUINFO"
        /*0018*/ 	.short	0x0002
        /*001a*/ 	.short	0x005a
        /*001c*/ 	.short	0x0082
	.zero		2


//--------------------- .nv.info                  --------------------------
	.section	.nv.info,"",@"SHT_CUDA_INFO"
	.align	4


	//----- nvinfo : EIATTR_REGCOUNT
	.align		4
        /*0000*/ 	.byte	0x04, 0x2f
        /*0002*/ 	.short	(.L_15 - .L_14)
	.align		4
.L_14:
        /*0004*/ 	.word	index@(_ZN7cutlass13device_kernelINS_4gemm6kernel13GemmUniversalIN4cute5tupleIJiiiiEEENS1_10collective13CollectiveMmaINS1_34MainloopSm90TmaGmmaWarpSpecializedILi8ENS5_IJNS4_1CILi1EEESB_SB_EEENS1_32KernelTmaWarpSpecializedPingpongEEENS5_IJNSA_ILi64EEENSA_ILi48EEENSA_ILi256EEEEEEaNS5_IJlSB_lEEEaSJ_NS4_8TiledMMAINS4_8MMA_AtomIJNS4_4SM904GMMA26MMA_64x16x32_S32S8S8_SS_TNEEEENS4_6LayoutISC_NS5_IJNSA_ILi0EEESR_SR_EEEEENS5_IJNS4_10UnderscoreESU_SU_EEEEENS4_13SM90_TMA_LOADENS4_14ComposedLayoutINS4_7SwizzleILi3ELi4ELi3EEENS4_18smem_ptr_flag_bitsILi8EEENSQ_INS5_IJNSA_ILi8EEENSA_ILi128EEEEEENS5_IJS14_SB_EEEEEEEvNS4_8identityESX_S18_vS19_EENS_8epilogue10collective6detail29Sm90TmaWarpSpecializedAdapterINS1C_15DefaultEpilogueIaSJ_SJ_NS1B_6thread17LinearCombinationIaLi1EiiLNS1G_9ScaleType4KindE0ELNS_15FloatRoundStyleE2EaEENS1_15EpilogueDefaultEEEEEvvEEEEvNT_6ParamsE)
        /*0008*/ 	.word	0x000000a8


	//----- nvinfo : EIATTR_FRAME_SIZE
	.align		4
.L_15:
        /*000c*/ 	.byte	0x04, 0x11
        /*000e*/ 	.short	(.L_17 - .L_16)
	.align		4
.L_16:
        /*0010*/ 	.word	index@(_ZN7cutlass13device_kernelINS_4gemm6kernel13GemmUniversalIN4cute5tupleIJiiiiEEENS1_10collective13CollectiveMmaINS1_34MainloopSm90TmaGmmaWarpSpecializedILi8ENS5_IJNS4_1CILi1EEESB_SB_EEENS1_32KernelTmaWarpSpecializedPingpongEEENS5_IJNSA_ILi64EEENSA_ILi48EEENSA_ILi256EEEEEEaNS5_IJlSB_lEEEaSJ_NS4_8TiledMMAINS4_8MMA_AtomIJNS4_4SM904GMMA26MMA_64x16x32_S32S8S8_SS_TNEEEENS4_6LayoutISC_NS5_IJNSA_ILi0EEESR_SR_EEEEENS5_IJNS4_10UnderscoreESU_SU_EEEEENS4_13SM90_TMA_LOADENS4_14ComposedLayoutINS4_7SwizzleILi3ELi4ELi3EEENS4_18smem_ptr_flag_bitsILi8EEENSQ_INS5_IJNSA_ILi8EEENSA_ILi128EEEEEENS5_IJS14_SB_EEEEEEEvNS4_8identityESX_S18_vS19_EENS_8epilogue10collective6detail29Sm90TmaWarpSpecializedAdapterINS1C_15DefaultEpilogueIaSJ_SJ_NS1B_6thread17LinearCombinationIaLi1EiiLNS1G_9ScaleType4KindE0ELNS_15FloatRoundStyleE2EaEENS1_15EpilogueDefaultEEEEEvvEEEEvNT_6ParamsE)
        /*0014*/ 	.word	0x00000000


	//----- nvinfo : EIATTR_MIN_STACK_SIZE
	.align		4
.L_17:
        /*0018*/ 	.byte	0x04, 0x12
        /*001a*/ 	.short	(.L_19 - .L_18)
	.align		4
.L_18:
        /*001c*/ 	.word	index@(_ZN7cutlass13device_kernelINS_4gemm6kernel13GemmUniversalIN4cute5tupleIJiiiiEEENS1_10collective13CollectiveMmaINS1_34MainloopSm90TmaGmmaWarpSpecializedILi8ENS5_IJNS4_1CILi1EEESB_SB_EEENS1_32KernelTmaWarpSpecializedPingpongEEENS5_IJNSA_ILi64EEENSA_ILi48EEENSA_ILi256EEEEEEaNS5_IJlSB_lEEEaSJ_NS4_8TiledMMAINS4_8MMA_AtomIJNS4_4SM904GMMA26MMA_64x16x32_S32S8S8_SS_TNEEEENS4_6LayoutISC_NS5_IJNSA_ILi0EEESR_SR_EEEEENS5_IJNS4_10UnderscoreESU_SU_EEEEENS4_13SM90_TMA_LOADENS4_14ComposedLayoutINS4_7SwizzleILi3ELi4ELi3EEENS4_18smem_ptr_flag_bitsILi8EEENSQ_INS5_IJNSA_ILi8EEENSA_ILi128EEEEEENS5_IJS14_SB_EEEEEEEvNS4_8identityESX_S18_vS19_EENS_8epilogue10collective6detail29Sm90TmaWarpSpecializedAdapterINS1C_15DefaultEpilogueIaSJ_SJ_NS1B_6thread17LinearCombinationIaLi1EiiLNS1G_9ScaleType4KindE0ELNS_15FloatRoundStyleE2EaEENS1_15EpilogueDefaultEEEEEvvEEEEvNT_6ParamsE)
        /*0020*/ 	.word	0x00000000
.L_19:


//--------------------- .nv.compat                --------------------------
	.section	.nv.compat,"",@"SHT_CUDA_COMPAT_INFO"
	.align	4
        /*0000*/ 	.byte	0x02, 0x09, 0x01, 0x00, 0x02, 0x02, 0x04, 0x00, 0x02, 0x05, 0x05, 0x00, 0x03, 0x07, 0x01, 0x01
        /*0010*/ 	.byte	0x02, 0x03, 0x01, 0x00, 0x02, 0x06, 0x01, 0x00, 0x04, 0x0b, 0x08, 0x00, 0x00, 0x00, 0x00, 0x00
        /*0020*/ 	.byte	0x00, 0x00, 0x00, 0x00


//--------------------- .nv.info._ZN7cutlass13device_kernelINS_4gemm6kernel13GemmUniversalIN4cute5tupleIJiiiiEEENS1_10collective13CollectiveMmaINS1_34MainloopSm90TmaGmmaWarpSpecializedILi8ENS5_IJNS4_1CILi1EEESB_SB_EEENS1_32KernelTmaWarpSpecializedPingpongEEENS5_IJNSA_ILi64EEENSA_ILi48EEENSA_ILi256EEEEEEaNS5_IJlSB_lEEEaSJ_NS4_8TiledMMAINS4_8MMA_AtomIJNS4_4SM904GMMA26MMA_64x16x32_S32S8S8_SS_TNEEEENS4_6LayoutISC_NS5_IJNSA_ILi0EEESR_SR_EEEEENS5_IJNS4_10UnderscoreESU_SU_EEEEENS4_13SM90_TMA_LOADENS4_14ComposedLayoutINS4_7SwizzleILi3ELi4ELi3EEENS4_18smem_ptr_flag_bitsILi8EEENSQ_INS5_IJNSA_ILi8EEENSA_ILi128EEEEEENS5_IJS14_SB_EEEEEEEvNS4_8identityESX_S18_vS19_EENS_8epilogue10collective6detail29Sm90TmaWarpSpecializedAdapterINS1C_15DefaultEpilogueIaSJ_SJ_NS1B_6thread17LinearCombinationIaLi1EiiLNS1G_9ScaleType4KindE0ELNS_15FloatRoundStyleE2EaEENS1_15EpilogueDefaultEEEEEvvEEEEvNT_6ParamsE --------------------------
	.section	.nv.info._ZN7cutlass13device_kernelINS_4gemm6kernel13GemmUniversalIN4cute5tupleIJiiiiEEENS1_10collective13CollectiveMmaINS1_34MainloopSm90TmaGmmaWarpSpecializedILi8ENS5_IJNS4_1CILi1EEESB_SB_EEENS1_32KernelTmaWarpSpecializedPingpongEEENS5_IJNSA_ILi64EEENSA_ILi48EEENSA_ILi256EEEEEEaNS5_IJlSB_lEEEaSJ_NS4_8TiledMMAINS4_8MMA_AtomIJNS4_4SM904GMMA26MMA_64x16x32_S32S8S8_SS_TNEEEENS4_6LayoutISC_NS5_IJNSA_ILi0EEESR_SR_EEEEENS5_IJNS4_10UnderscoreESU_SU_EEEEENS4_13SM90_TMA_LOADENS4_14ComposedLayoutINS4_7SwizzleILi3ELi4ELi3EEENS4_18smem_ptr_flag_bitsILi8EEENSQ_INS5_IJNSA_ILi8EEENSA_ILi128EEEEEENS5_IJS14_SB_EEEEEEEvNS4_8identityESX_S18_vS19_EENS_8epilogue10collective6detail29Sm90TmaWarpSpecializedAdapterINS1C_15DefaultEpilogueIaSJ_SJ_NS1B_6thread17LinearCombinationIaLi1EiiLNS1G_9ScaleType4KindE0ELNS_15FloatRoundStyleE2EaEENS1_15EpilogueDefaultEEEEEvvEEEEvNT_6ParamsE,"",@"SHT_CUDA_INFO"
	.sectionflags	@""
	.align	4


	//----- nvinfo : EIATTR_CUDA_API_VERSION
	.align		4
        /*0000*/ 	.byte	0x04, 0x37
        /*0002*/ 	.short	(.L_21 - .L_20)
.L_20:
        /*0004*/ 	.word	0x00000082


	//----- nvinfo : EIATTR_KPARAM_INFO
	.align		4
.L_21:
        /*0008*/ 	.byte	0x04, 0x17
        /*000a*/ 	.short	(.L_23 - .L_22)
.L_22:
        /*000c*/ 	.word	0x00000000
        /*0010*/ 	.short	0x0000
        /*0012*/ 	.short	0x0070
        /*0014*/ 	.byte	0x00, 0xf0, 0x01, 0x10


	//----- nvinfo : EIATTR_SPARSE_MMA_MASK
	.align		4
.L_23:
        /*0018*/ 	.byte	0x03, 0x50
        /*001a*/ 	.short	0x0000


	//----- nvinfo : EIATTR_MAXREG_COUNT
	.align		4
        /*001c*/ 	.byte	0x03, 0x1b
        /*001e*/ 	.short	0x00a8


	//----- nvinfo : EIATTR_NUM_BARRIERS
	.align		4
        /*0020*/ 	.byte	0x02, 0x4c
        /*0022*/ 	.byte	0x01
	.zero		1


	//----- nvinfo : EIATTR_EXTERNS
	.align		4
        /*0024*/ 	.byte	0x04, 0x0f
        /*0026*/ 	.short	(.L_25 - .L_24)


	//   ....[0]....
	.align		4
.L_24:
        /*0028*/ 	.word	index@(__assertfail)


	//----- nvinfo : EIATTR_MERCURY_ISA_VERSION
	.align		4
.L_25:
        /*002c*/ 	.byte	0x03, 0x5f
        /*002e*/ 	.short	0x0101


	//----- nvinfo : EIATTR_INT_WARP_WIDE_INSTR_OFFSETS
	.align		4
        /*0030*/ 	.byte	0x04, 0x31
        /*0032*/ 	.short	(.L_27 - .L_26)


	//   ....[0]....
.L_26:
        /*0034*/ 	.word	0x00000520


	//   ....[1]....
        /*0038*/ 	.word	0x00000540


	//   ....[2]....
        /*003c*/ 	.word	0x000005c0


	//   ....[3]....
        /*0040*/ 	.word	0x000005d0


	//   ....[4]....
        /*0044*/ 	.word	0x000005e0


	//   ....[5]....
        /*0048*/ 	.word	0x00000600


	//   ....[6]....
        /*004c*/ 	.word	0x00000660


	//   ....[7]....
        /*0050*/ 	.word	0x00000680


	//----- nvinfo : EIATTR_COOP_GROUP_MASK_REGIDS
	.align		4
.L_27:
        /*0054*/ 	.byte	0x04, 0x29
        /*0056*/ 	.short	(.L_29 - .L_28)


	//   ....[0]....
.L_28:
        /*0058*/ 	.word	0xffffffff


	//   ....[1]....
        /*005c*/ 	.word	0xffffffff


	//   ....[2]....
        /*0060*/ 	.word	0xffffffff


	//   ....[3]....
        /*0064*/ 	.word	0xffffffff


	//   ....[4]....
        /*0068*/ 	.word	0xffffffff


	//   ....[5]....
        /*006c*/ 	.word	0xffffffff


	//----- nvinfo : EIATTR_COOP_GROUP_INSTR_OFFSETS
	.align		4
.L_29:
        /*0070*/ 	.byte	0x04, 0x28
        /*0072*/ 	.short	(.L_31 - .L_30)


	//   ....[0]....
.L_30:
        /*0074*/ 	.word	0x00000050


	//   ....[1]....
        /*0078*/ 	.word	0x00000080


	//   ....[2]....
        /*007c*/ 	.word	0x00000180


	//   ....[3]....
        /*0080*/ 	.word	0x00000440


	//   ....[4]....
        /*0084*/ 	.word	0x00000480


	//   ....[5]....
        /*0088*/ 	.word	0x000004c0


	//----- nvinfo : EIATTR_REG_RECONFIG
	.align		4
.L_31:
        /*008c*/ 	.byte	0x01, 0x54
	.zero		2


	//----- nvinfo : EIATTR_SYSCALL_OFFSETS
	.align		4
        /*0090*/ 	.byte	0x04, 0x46
        /*0092*/ 	.short	(.L_33 - .L_32)


	//   ....[0]....
.L_32:
        /*0094*/ 	.word	0x000017c0


	//----- nvinfo : EIATTR_MBARRIER_INSTR_OFFSETS
	.align		4
.L_33:
        /*0098*/ 	.byte	0x04, 0x39
        /*009a*/ 	.short	(.L_35 - .L_34)


	//   ....[0]....
.L_34:
        /*009c*/ 	.word	0x00000320
        /*00a0*/ 	.word	0x000000ff
        /*00a4*/ 	.word	0x00000000
        /*00a8*/ 	.short	0x0100
        /*00aa*/ 	.byte	0x09
	.zero		1


	//   ....[1]....
        /*00ac*/ 	.word	0x00000330
        /*00b0*/ 	.word	0x000000ff
        /*00b4*/ 	.word	0x00000040
        /*00b8*/ 	.short	0x0100
        /*00ba*/ 	.byte	0x09
	.zero		1


	//   ....[2]....
        /*00bc*/ 	.word	0x00000340
        /*00c0*/ 	.word	0x000000ff
        /*00c4*/ 	.word	0x00000008
        /*00c8*/ 	.short	0x0100
        /*00ca*/ 	.byte	0x09
	.zero		1


	//   ....[3]....
        /*00cc*/ 	.word	0x00000350
        /*00d0*/ 	.word	0x000000ff
        /*00d4*/ 	.word	0x00000048
        /*00d8*/ 	.short	0x0100
        /*00da*/ 	.byte	0x09
	.zero		1


	//   ....[4]....
        /*00dc*/ 	.word	0x00000360
        /*00e0*/ 	.word	0x000000ff
        /*00e4*/ 	.word	0x00000010
        /*00e8*/ 	.short	0x0100
        /*00ea*/ 	.byte	0x09
	.zero		1


	//   ....[5]....
        /*00ec*/ 	.word	0x00000370
        /*00f0*/ 	.word	0x000000ff
        /*00f4*/ 	.word	0x00000050
        /*00f8*/ 	.short	0x0100
        /*00fa*/ 	.byte	0x09
	.zero		1


	//   ....[6]....
        /*00fc*/ 	.word	0x00000380
        /*0100*/ 	.word	0x000000ff
        /*0104*/ 	.word	0x00000018
        /*0108*/ 	.short	0x0100
        /*010a*/ 	.byte	0x09
	.zero		1


	//   ....[7]....
        /*010c*/ 	.word	0x00000390
        /*0110*/ 	.word	0x000000ff
        /*0114*/ 	.word	0x00000058
        /*0118*/ 	.short	0x0100
        /*011a*/ 	.byte	0x09
	.zero		1


	//   ....[8]....
        /*011c*/ 	.word	0x000003a0
        /*0120*/ 	.word	0x000000ff
        /*0124*/ 	.word	0x00000020
        /*0128*/ 	.short	0x0100
        /*012a*/ 	.byte	0x09
	.zero		1


	//   ....[9]....
        /*012c*/ 	.word	0x000003b0
        /*0130*/ 	.word	0x000000ff
        /*0134*/ 	.word	0x00000060
        /*0138*/ 	.short	0x0100
        /*013a*/ 	.byte	0x09
	.zero		1


	//   ....[10]....
        /*013c*/ 	.word	0x000003c0
        /*0140*/ 	.word	0x000000ff
        /*0144*/ 	.word	0x00000028
        /*0148*/ 	.short	0x0100
        /*014a*/ 	.byte	0x09
	.zero		1


	//   ....[11]....
        /*014c*/ 	.word	0x000003d0
        /*0150*/ 	.word	0x000000ff
        /*0154*/ 	.word	0x00000068
        /*0158*/ 	.short	0x0100
        /*015a*/ 	.byte	0x09
	.zero		1


	//   ....[12]....
        /*015c*/ 	.word	0x000003e0
        /*0160*/ 	.word	0x000000ff
        /*0164*/ 	.word	0x00000030
        /*0168*/ 	.short	0x0100
        /*016a*/ 	.byte	0x09
	.zero		1


	//   ....[13]....
        /*016c*/ 	.word	0x000003f0
        /*0170*/ 	.word	0x000000ff
        /*0174*/ 	.word	0x00000070
        /*0178*/ 	.short	0x0100
        /*017a*/ 	.byte	0x09
	.zero		1


	//   ....[14]....
        /*017c*/ 	.word	0x00000400
        /*0180*/ 	.word	0x000000ff
        /*0184*/ 	.word	0x00000038
        /*0188*/ 	.short	0x0100
        /*018a*/ 	.byte	0x09
	.zero		1


	//   ....[15]....
        /*018c*/ 	.word	0x00000410
        /*0190*/ 	.word	0x000000ff
        /*0194*/ 	.word	0x00000078
        /*0198*/ 	.short	0x0100
        /*019a*/ 	.byte	0x09
	.zero		1


	//   ....[16]....
        /*019c*/ 	.word	0x000006a0
        /*01a0*/ 	.word	0x000000ff
        /*01a4*/ 	.word	0x000000b0
        /*01a8*/ 	.short	0x0100
        /*01aa*/ 	.byte	0x09
	.zero		1


	//   ....[17]....
        /*01ac*/ 	.word	0x000006b0
        /*01b0*/ 	.word	0x000000ff
        /*01b4*/ 	.word	0x000000b8
        /*01b8*/ 	.short	0x0100
        /*01ba*/ 	.byte	0x09
	.zero		1


	//   ....[18]....
        /*01bc*/ 	.word	0x000006f0
        /*01c0*/ 	.word	0x000000ff
        /*01c4*/ 	.word	0x00000090
        /*01c8*/ 	.short	0x0100
        /*01ca*/ 	.byte	0x0a
	.zero		1


	//   ....[19]....
        /*01cc*/ 	.word	0x00000710
        /*01d0*/ 	.word	0x000000ff
        /*01d4*/ 	.word	0x00000098
        /*01d8*/ 	.short	0x0100
        /*01da*/ 	.byte	0x0a
	.zero		1


	//   ....[20]....
        /*01dc*/ 	.word	0x00000720
        /*01e0*/ 	.word	0x000000ff
        /*01e4*/ 	.word	0x000000a0
        /*01e8*/ 	.short	0x0100
        /*01ea*/ 	.byte	0x0a
	.zero		1


	//   ....[21]....
        /*01ec*/ 	.word	0x00000730
        /*01f0*/ 	.word	0x000000ff
        /*01f4*/ 	.word	0x000000a8
        /*01f8*/ 	.short	0x0100
        /*01fa*/ 	.byte	0x0a
	.zero		1


	//   ....[22]....
        /*01fc*/ 	.word	0x000016a0
        /*0200*/ 	.word	0x00000033
        /*0204*/ 	.word	0x00000000
        /*0208*/ 	.short	0x010a
        /*020a*/ 	.byte	0x2b
	.zero		1


	//   ....[23]....
        /*020c*/ 	.word	0x00001860
        /*0210*/ 	.word	0x00000003
        /*0214*/ 	.word	0x00000000
        /*0218*/ 	.short	0x010a
        /*021a*/ 	.byte	0x3f
	.zero		1


	//   ....[24]....
        /*021c*/ 	.word	0x000018a0
        /*0220*/ 	.word	0x00000003
        /*0224*/ 	.word	0x00000000
        /*0228*/ 	.short	0x010a
        /*022a*/ 	.byte	0x3f
	.zero		1


	//   ....[25]....
        /*022c*/ 	.word	0x00002360
        /*0230*/ 	.word	0x000000ff
        /*0234*/ 	.word	0x00000000
        /*0238*/ 	.short	0x010a
        /*023a*/ 	.byte	0x04
	.zero		1


	//   ....[26]....
        /*023c*/ 	.word	0x000023a0
        /*0240*/ 	.word	0x000000ff
        /*0244*/ 	.word	0x00000000
        /*0248*/ 	.short	0x010a
        /*024a*/ 	.byte	0x04
	.zero		1


	//   ....[27]....
        /*024c*/ 	.word	0x00002dd0
        /*0250*/ 	.word	0x000000ff
        /*0254*/ 	.word	0x00000000
        /*0258*/ 	.short	0x0101
        /*025a*/ 	.byte	0x04
	.zero		1


	//   ....[28]....
        /*025c*/ 	.word	0x00002ec0
        /*0260*/ 	.word	0x00000034
        /*0264*/ 	.word	0x00000000
        /*0268*/ 	.short	0x0101
        /*026a*/ 	.byte	0x2c
	.zero		1


	//   ....[29]....
        /*026c*/ 	.word	0x00002f80
        /*0270*/ 	.word	0x000000ff
        /*0274*/ 	.word	0x00000000
        /*0278*/ 	.short	0x0101
        /*027a*/ 	.byte	0x04
	.zero		1


	//   ....[30]....
        /*027c*/ 	.word	0x00003030
        /*0280*/ 	.word	0x00000033
        /*0284*/ 	.word	0x00000010
        /*0288*/ 	.short	0x010a
        /*028a*/ 	.byte	0x2b
	.zero		1


	//   ....[31]....
        /*028c*/ 	.word	0x000047d0
        /*0290*/ 	.word	0x00000036
        /*0294*/ 	.word	0x00000000
        /*0298*/ 	.short	0x0101
        /*029a*/ 	.byte	0x2c
	.zero		1


	//   ....[32]....
        /*029c*/ 	.word	0x000051b0
        /*02a0*/ 	.word	0x0000000a
        /*02a4*/ 	.word	0x00000040
        /*02a8*/ 	.short	0x010a
        /*02aa*/ 	.byte	0x3f
	.zero		1


	//   ....[33]....
        /*02ac*/ 	.word	0x00005610
        /*02b0*/ 	.word	0x00000003
        /*02b4*/ 	.word	0x000000b8
        /*02b8*/ 	.short	0x0101
        /*02ba*/ 	.byte	0x3f
	.zero		1


	//   ....[34]....
        /*02bc*/ 	.word	0x00005da0
        /*02c0*/ 	.word	0x00000007
        /*02c4*/ 	.word	0x00000000
        /*02c8*/ 	.short	0x010a
        /*02ca*/ 	.byte	0x3f
	.zero		1


	//   ....[35]....
        /*02cc*/ 	.word	0x00005e20
        /*02d0*/ 	.word	0x00000009
        /*02d4*/ 	.word	0x00000000
        /*02d8*/ 	.short	0x010a
        /*02da*/ 	.byte	0x3f
	.zero		1


	//   ....[36]....
        /*02dc*/ 	.word	0x00005eb0
        /*02e0*/ 	.word	0x00000006
        /*02e4*/ 	.word	0x00000000
        /*02e8*/ 	.short	0x010a
        /*02ea*/ 	.byte	0x3f
	.zero		1


	//   ....[37]....
        /*02ec*/ 	.word	0x00005f40
        /*02f0*/ 	.word	0x00000009
        /*02f4*/ 	.word	0x00000000
        /*02f8*/ 	.short	0x010a
        /*02fa*/ 	.byte	0x3f
	.zero		1


	//   ....[38]....
        /*02fc*/ 	.word	0x00005fd0
        /*0300*/ 	.word	0x00000006
        /*0304*/ 	.word	0x00000000
        /*0308*/ 	.short	0x010a
        /*030a*/ 	.byte	0x3f
	.zero		1


	//   ....[39]....
        /*030c*/ 	.word	0x00006060
        /*0310*/ 	.word	0x00000009
        /*0314*/ 	.word	0x00000000
        /*0318*/ 	.short	0x010a
        /*031a*/ 	.byte	0x3f
	.zero		1


	//   ....[40]....
        /*031c*/ 	.word	0x000060f0
        /*0320*/ 	.word	0x00000006
        /*0324*/ 	.word	0x00000000
        /*0328*/ 	.short	0x010a
        /*032a*/ 	.byte	0x3f
	.zero		1


	//   ....[41]....
        /*032c*/ 	.word	0x00006180
        /*0330*/ 	.word	0x00000003
        /*0334*/ 	.word	0x00000000
        /*0338*/ 	.short	0x010a
        /*033a*/ 	.byte	0x3f
	.zero		1


	//   ....[42]....
        /*033c*/ 	.word	0x000061e0
        /*0340*/ 	.word	0x00000035
        /*0344*/ 	.word	0x00000000
        /*0348*/ 	.short	0x010a
        /*034a*/ 	.byte	0x3f
	.zero		1


	//   ....[43]....
        /*034c*/ 	.word	0x00006230
        /*0350*/ 	.word	0x00000003
        /*0354*/ 	.word	0x00000000
        /*0358*/ 	.short	0x010a
        /*035a*/ 	.byte	0x3f
	.zero		1


	//   ....[44]....
        /*035c*/ 	.word	0x00006290
        /*0360*/ 	.word	0x00000004
        /*0364*/ 	.word	0x00000000
        /*0368*/ 	.short	0x010a
        /*036a*/ 	.byte	0x3f
	.zero		1


	//   ....[45]....
        /*036c*/ 	.word	0x000062e0
        /*0370*/ 	.word	0x00000035
        /*0374*/ 	.word	0x00000010
        /*0378*/ 	.short	0x010a
        /*037a*/ 	.byte	0x3f
	.zero		1


	//   ....[46]....
        /*037c*/ 	.word	0x000063b0
        /*0380*/ 	.word	0x0000000a
        /*0384*/ 	.word	0x00000040
        /*0388*/ 	.short	0x010a
        /*038a*/ 	.byte	0x3f
	.zero		1


	//   ....[47]....
        /*038c*/ 	.word	0x00006480
        /*0390*/ 	.word	0x00000007
        /*0394*/ 	.word	0x00000000
        /*0398*/ 	.short	0x010a
        /*039a*/ 	.byte	0x3f
	.zero		1


	//   ....[48]....
        /*039c*/ 	.word	0x000064d0
        /*03a0*/ 	.word	0x00000009
        /*03a4*/ 	.word	0x00000000
        /*03a8*/ 	.short	0x010a
        /*03aa*/ 	.byte	0x3f
	.zero		1


	//   ....[49]....
        /*03ac*/ 	.word	0x00006520
        /*03b0*/ 	.word	0x00000006
        /*03b4*/ 	.word	0x00000000
        /*03b8*/ 	.short	0x010a
        /*03ba*/ 	.byte	0x3f
	.zero		1


	//   ....[50]....
        /*03bc*/ 	.word	0x00006570
        /*03c0*/ 	.word	0x00000009
        /*03c4*/ 	.word	0x00000000
        /*03c8*/ 	.short	0x010a
        /*03ca*/ 	.byte	0x3f
	.zero		1


	//   ....[51]....
        /*03cc*/ 	.word	0x000065c0
        /*03d0*/ 	.word	0x00000006
        /*03d4*/ 	.word	0x00000000
        /*03d8*/ 	.short	0x010a
        /*03da*/ 	.byte	0x3f
	.zero		1


	//   ....[52]....
        /*03dc*/ 	.word	0x00006610
        /*03e0*/ 	.word	0x00000009
        /*03e4*/ 	.word	0x00000000
        /*03e8*/ 	.short	0x010a
        /*03ea*/ 	.byte	0x3f
	.zero		1


	//   ....[53]....
        /*03ec*/ 	.word	0x00006660
        /*03f0*/ 	.word	0x00000006
        /*03f4*/ 	.word	0x00000000
        /*03f8*/ 	.short	0x010a
        /*03fa*/ 	.byte	0x3f
	.zero		1


	//----- nvinfo : EIATTR_NUM_MBARRIERS
	.align		4
.L_35:
        /*03fc*/ 	.byte	0x03, 0x38
        /*03fe*/ 	.short	0x0016


	//----- nvinfo : EIATTR_EXIT_INSTR_OFFSETS
	.align		4
        /*0400*/ 	.byte	0x04, 0x1c
        /*0402*/ 	.short	(.L_37 - .L_36)


	//   ....[0]....
.L_36:
        /*0404*/ 	.word	0x000012f0


	//   ....[1]....
        /*0408*/ 	.word	0x00001350


	//   ....[2]....
        /*040c*/ 	.word	0x00004ee0


	//   ....[3]....
        /*0410*/ 	.word	0x00004f10


	//   ....[4]....
        /*0414*/ 	.word	0x000061d0


	//----- nvinfo : EIATTR_MAX_THREADS
	.align		4
.L_37:
        /*0418*/ 	.byte	0x04, 0x05
        /*041a*/ 	.short	(.L_39 - .L_38)
.L_38:
        /*041c*/ 	.word	0x00000180
        /*0420*/ 	.word	0x00000001
        /*0424*/ 	.word	0x00000001


	//----- nvinfo : EIATTR_CRS_STACK_SIZE
	.align		4
.L_39:
        /*0428*/ 	.byte	0x04, 0x1e
        /*042a*/ 	.short	(.L_41 - .L_40)
.L_40:
        /*042c*/ 	.word	0x00000000


	//----- nvinfo : EIATTR_CBANK_PARAM_SIZE
	.align		4
.L_41:
        /*0430*/ 	.byte	0x03, 0x19
        /*0432*/ 	.short	0x0470


	//----- nvinfo : EIATTR_PARAM_CBANK
	.align		4
        /*0434*/ 	.byte	0x04, 0x0a
        /*0436*/ 	.short	(.L_43 - .L_42)
	.align		4
.L_42:
        /*0438*/ 	.word	index@(.nv.constant0._ZN7cutlass13device_kernelINS_4gemm6kernel13GemmUniversalIN4cute5tupleIJiiiiEEENS1_10collective13CollectiveMmaINS1_34MainloopSm90TmaGmmaWarpSpecializedILi8ENS5_IJNS4_1CILi1EEESB_SB_EEENS1_32KernelTmaWarpSpecializedPingpongEEENS5_IJNSA_ILi64EEENSA_ILi48EEENSA_ILi256EEEEEEaNS5_IJlSB_lEEEaSJ_NS4_8TiledMMAINS4_8MMA_AtomIJNS4_4SM904GMMA26MMA_64x16x32_S32S8S8_SS_TNEEEENS4_6LayoutISC_NS5_IJNSA_ILi0EEESR_SR_EEEEENS5_IJNS4_10UnderscoreESU_SU_EEEEENS4_13SM90_TMA_LOADENS4_14ComposedLayoutINS4_7SwizzleILi3ELi4ELi3EEENS4_18smem_ptr_flag_bitsILi8EEENSQ_INS5_IJNSA_ILi8EEENSA_ILi128EEEEEENS5_IJS14_SB_EEEEEEEvNS4_8identityESX_S18_vS19_EENS_8epilogue10collective6detail29Sm90TmaWarpSpecializedAdapterINS1C_15DefaultEpilogueIaSJ_SJ_NS1B_6thread17LinearCombinationIaLi1EiiLNS1G_9ScaleType4KindE0ELNS_15FloatRoundStyleE2EaEENS1_15EpilogueDefaultEEEEEvvEEEEvNT_6ParamsE)
        /*043c*/ 	.short	0x0210
        /*043e*/ 	.short	0x0470


	//----- nvinfo : EIATTR_SW_WAR
	.align		4
.L_43:
        /*0440*/ 	.byte	0x04, 0x36
        /*0442*/ 	.short	(.L_45 - .L_44)
.L_44:
        /*0444*/ 	.word	0x00000008
.L_45:


//--------------------- .nv.callgraph             --------------------------
	.section	.nv.callgraph,"",@"SHT_CUDA_CALLGRAPH"
	.align	4
	.sectionentsize	8
	.align		4
        /*0000*/ 	.word	0x00000000
	.align		4
        /*0004*/ 	.word	0xffffffff
	.align		4
        /*0008*/ 	.word	index@(_ZN7cutlass13device_kernelINS_4gemm6kernel13GemmUniversalIN4cute5tupleIJiiiiEEENS1_10collective13CollectiveMmaINS1_34MainloopSm90TmaGmmaWarpSpecializedILi8ENS5_IJNS4_1CILi1EEESB_SB_EEENS1_32KernelTmaWarpSpecializedPingpongEEENS5_IJNSA_ILi64EEENSA_ILi48EEENSA_ILi256EEEEEEaNS5_IJlSB_lEEEaSJ_NS4_8TiledMMAINS4_8MMA_AtomIJNS4_4SM904GMMA26MMA_64x16x32_S32S8S8_SS_TNEEEENS4_6LayoutISC_NS5_IJNSA_ILi0EEESR_SR_EEEEENS5_IJNS4_10UnderscoreESU_SU_EEEEENS4_13SM90_TMA_LOADENS4_14ComposedLayoutINS4_7SwizzleILi3ELi4ELi3EEENS4_18smem_ptr_flag_bitsILi8EEENSQ_INS5_IJNSA_ILi8EEENSA_ILi128EEEEEENS5_IJS14_SB_EEEEEEEvNS4_8identityESX_S18_vS19_EENS_8epilogue10collective6detail29Sm90TmaWarpSpecializedAdapterINS1C_15DefaultEpilogueIaSJ_SJ_NS1B_6thread17LinearCombinationIaLi1EiiLNS1G_9ScaleType4KindE0ELNS_15FloatRoundStyleE2EaEENS1_15EpilogueDefaultEEEEEvvEEEEvNT_6ParamsE)
	.align		4
        /*000c*/ 	.word	index@(__assertfail)
	.align		4
        /*0010*/ 	.word	0x00000000
	.align		4
        /*0014*/ 	.word	0xfffffffe
	.align		4
        /*0018*/ 	.word	0x00000000
	.align		4
        /*001c*/ 	.word	0xfffffffd
	.align		4
        /*0020*/ 	.word	0x00000000
	.align		4
        /*0024*/ 	.word	0xfffffffc


//--------------------- .nv.constant4             --------------------------
	.section	.nv.constant4,"a",@progbits
	.align	8
	.align		8
.nv.constant4:
        /*0000*/ 	.dword	__assertfail
	.align		8
        /*0008*/ 	.dword	__unnamed_1
	.align		8
        /*0010*/ 	.dword	_ZN40_INTERNAL_8d9dcdd4_4_k_cu_36502170_152284cuda3std3__45__cpo5beginE
	.align		8
        /*0018*/ 	.dword	_ZN40_INTERNAL_8d9dcdd4_4_k_cu_36502170_152284cuda3std3__45__cpo3endE
	.align		8
        /*0020*/ 	.dword	_ZN40_INTERNAL_8d9dcdd4_4_k_cu_36502170_152284cuda3std3__45__cpo6cbeginE
	.align		8
        /*0028*/ 	.dword	_ZN40_INTERNAL_8d9dcdd4_4_k_cu_36502170_152284cuda3std3__45__cpo4cendE
	.align		8
        /*0030*/ 	.dword	_ZN40_INTERNAL_8d9dcdd4_4_k_cu_36502170_152284cuda3std3__442_GLOBAL__N__8d9dcdd4_4_k_cu_36502170_152286ignoreE
	.align		8
        /*0038*/ 	.dword	_ZN40_INTERNAL_8d9dcdd4_4_k_cu_36502170_152284cuda3std3__419piecewise_constructE
	.align		8
        /*0040*/ 	.dword	_ZN40_INTERNAL_8d9dcdd4_4_k_cu_36502170_152284cuda3std3__48in_placeE
	.align		8
        /*0048*/ 	.dword	_ZN40_INTERNAL_8d9dcdd4_4_k_cu_36502170_152284cuda3std6ranges3__45__cpo4swapE
	.align		8
        /*0050*/ 	.dword	_ZN40_INTERNAL_8d9dcdd4_4_k_cu_36502170_152284cuda3std6ranges3__45__cpo9iter_moveE
	.align		8
        /*0058*/ 	.dword	_ZN40_INTERNAL_8d9dcdd4_4_k_cu_36502170_152284cute7productE
	.align		8
        /*0060*/ 	.dword	_ZN40_INTERNAL_8d9dcdd4_4_k_cu_36502170_152284cute1_E
	.align		8
        /*0068*/ 	.dword	$str$22
	.align		8
        /*0070*/ 	.dword	$str$23


//--------------------- .text._ZN7cutlass13device_kernelINS_4gemm6kernel13GemmUniversalIN4cute5tupleIJiiiiEEENS1_10collective13CollectiveMmaINS1_34MainloopSm90TmaGmmaWarpSpecializedILi8ENS5_IJNS4_1CILi1EEESB_SB_EEENS1_32KernelTmaWarpSpecializedPingpongEEENS5_IJNSA_ILi64EEENSA_ILi48EEENSA_ILi256EEEEEEaNS5_IJlSB_lEEEaSJ_NS4_8TiledMMAINS4_8MMA_AtomIJNS4_4SM904GMMA26MMA_64x16x32_S32S8S8_SS_TNEEEENS4_6LayoutISC_NS5_IJNSA_ILi0EEESR_SR_EEEEENS5_IJNS4_10UnderscoreESU_SU_EEEEENS4_13SM90_TMA_LOADENS4_14ComposedLayoutINS4_7SwizzleILi3ELi4ELi3EEENS4_18smem_ptr_flag_bitsILi8EEENSQ_INS5_IJNSA_ILi8EEENSA_ILi128EEEEEENS5_IJS14_SB_EEEEEEEvNS4_8identityESX_S18_vS19_EENS_8epilogue10collective6detail29Sm90TmaWarpSpecializedAdapterINS1C_15DefaultEpilogueIaSJ_SJ_NS1B_6thread17LinearCombinationIaLi1EiiLNS1G_9ScaleType4KindE0ELNS_15FloatRoundStyleE2EaEENS1_15EpilogueDefaultEEEEEvvEEEEvNT_6ParamsE --------------------------
	.section	.text._ZN7cutlass13device_kernelINS_4gemm6kernel13GemmUniversalIN4cute5tupleIJiiiiEEENS1_10collective13CollectiveMmaINS1_34MainloopSm90TmaGmmaWarpSpecializedILi8ENS5_IJNS4_1CILi1EEESB_SB_EEENS1_32KernelTmaWarpSpecializedPingpongEEENS5_IJNSA_ILi64EEENSA_ILi48EEENSA_ILi256EEEEEEaNS5_IJlSB_lEEEaSJ_NS4_8TiledMMAINS4_8MMA_AtomIJNS4_4SM904GMMA26MMA_64x16x32_S32S8S8_SS_TNEEEENS4_6LayoutISC_NS5_IJNSA_ILi0EEESR_SR_EEEEENS5_IJNS4_10UnderscoreESU_SU_EEEEENS4_13SM90_TMA_LOADENS4_14ComposedLayoutINS4_7SwizzleILi3ELi4ELi3EEENS4_18smem_ptr_flag_bitsILi8EEENSQ_INS5_IJNSA_ILi8EEENSA_ILi128EEEEEENS5_IJS14_SB_EEEEEEEvNS4_8identityESX_S18_vS19_EENS_8epilogue10collective6detail29Sm90TmaWarpSpecializedAdapterINS1C_15DefaultEpilogueIaSJ_SJ_NS1B_6thread17LinearCombinationIaLi1EiiLNS1G_9ScaleType4KindE0ELNS_15FloatRoundStyleE2EaEENS1_15EpilogueDefaultEEEEEvvEEEEvNT_6ParamsE,"ax",@progbits
	.align	128
.text._ZN7cutlass13device_kernelINS_4gemm6kernel13GemmUniversalIN4cute5tupleIJiiiiEEENS1_10collective13CollectiveMmaINS1_34MainloopSm90TmaGmmaWarpSpecializedILi8ENS5_IJNS4_1CILi1EEESB_SB_EEENS1_32KernelTmaWarpSpecializedPingpongEEENS5_IJNSA_ILi64EEENSA_ILi48EEENSA_ILi256EEEEEEaNS5_IJlSB_lEEEaSJ_NS4_8TiledMMAINS4_8MMA_AtomIJNS4_4SM904GMMA26MMA_64x16x32_S32S8S8_SS_TNEEEENS4_6LayoutISC_NS5_IJNSA_ILi0EEESR_SR_EEEEENS5_IJNS4_10UnderscoreESU_SU_EEEEENS4_13SM90_TMA_LOADENS4_14ComposedLayoutINS4_7SwizzleILi3ELi4ELi3EEENS4_18smem_ptr_flag_bitsILi8EEENSQ_INS5_IJNSA_ILi8EEENSA_ILi128EEEEEENS5_IJS14_SB_EEEEEEEvNS4_8identityESX_S18_vS19_EENS_8epilogue10collective6detail29Sm90TmaWarpSpecializedAdapterINS1C_15DefaultEpilogueIaSJ_SJ_NS1B_6thread17LinearCombinationIaLi1EiiLNS1G_9ScaleType4KindE0ELNS_15FloatRoundStyleE2EaEENS1_15EpilogueDefaultEEEEEvvEEEEvNT_6ParamsE:
        .type           _ZN7cutlass13device_kernelINS_4gemm6kernel13GemmUniversalIN4cute5tupleIJiiiiEEENS1_10collective13CollectiveMmaINS1_34MainloopSm90TmaGmmaWarpSpecializedILi8ENS5_IJNS4_1CILi1EEESB_SB_EEENS1_32KernelTmaWarpSpecializedPingpongEEENS5_IJNSA_ILi64EEENSA_ILi48EEENSA_ILi256EEEEEEaNS5_IJlSB_lEEEaSJ_NS4_8TiledMMAINS4_8MMA_AtomIJNS4_4SM904GMMA26MMA_64x16x32_S32S8S8_SS_TNEEEENS4_6LayoutISC_NS5_IJNSA_ILi0EEESR_SR_EEEEENS5_IJNS4_10UnderscoreESU_SU_EEEEENS4_13SM90_TMA_LOADENS4_14ComposedLayoutINS4_7SwizzleILi3ELi4ELi3EEENS4_18smem_ptr_flag_bitsILi8EEENSQ_INS5_IJNSA_ILi8EEENSA_ILi128EEEEEENS5_IJS14_SB_EEEEEEEvNS4_8identityESX_S18_vS19_EENS_8epilogue10collective6detail29Sm90TmaWarpSpecializedAdapterINS1C_15DefaultEpilogueIaSJ_SJ_NS1B_6thread17LinearCombinationIaLi1EiiLNS1G_9ScaleType4KindE0ELNS_15FloatRoundStyleE2EaEENS1_15EpilogueDefaultEEEEEvvEEEEvNT_6ParamsE,@function
        .size           _ZN7cutlass13device_kernelINS_4gemm6kernel13GemmUniversalIN4cute5tupleIJiiiiEEENS1_10collective13CollectiveMmaINS1_34MainloopSm90TmaGmmaWarpSpecializedILi8ENS5_IJNS4_1CILi1EEESB_SB_EEENS1_32KernelTmaWarpSpecializedPingpongEEENS5_IJNSA_ILi64EEENSA_ILi48EEENSA_ILi256EEEEEEaNS5_IJlSB_lEEEaSJ_NS4_8TiledMMAINS4_8MMA_AtomIJNS4_4SM904GMMA26MMA_64x16x32_S32S8S8_SS_TNEEEENS4_6LayoutISC_NS5_IJNSA_ILi0EEESR_SR_EEEEENS5_IJNS4_10UnderscoreESU_SU_EEEEENS4_13SM90_TMA_LOADENS4_14ComposedLayoutINS4_7SwizzleILi3ELi4ELi3EEENS4_18smem_ptr_flag_bitsILi8EEENSQ_INS5_IJNSA_ILi8EEENSA_ILi128EEEEEENS5_IJS14_SB_EEEEEEEvNS4_8identityESX_S18_vS19_EENS_8epilogue10collective6detail29Sm90TmaWarpSpecializedAdapterINS1C_15DefaultEpilogueIaSJ_SJ_NS1B_6thread17LinearCombinationIaLi1EiiLNS1G_9ScaleType4KindE0ELNS_15FloatRoundStyleE2EaEENS1_15EpilogueDefaultEEEEEvvEEEEvNT_6ParamsE,(.L_x_129 - _ZN7cutlass13device_kernelINS_4gemm6kernel13GemmUniversalIN4cute5tupleIJiiiiEEENS1_10collective13CollectiveMmaINS1_34MainloopSm90TmaGmmaWarpSpecializedILi8ENS5_IJNS4_1CILi1EEESB_SB_EEENS1_32KernelTmaWarpSpecializedPingpongEEENS5_IJNSA_ILi64EEENSA_ILi48EEENSA_ILi256EEEEEEaNS5_IJlSB_lEEEaSJ_NS4_8TiledMMAINS4_8MMA_AtomIJNS4_4SM904GMMA26MMA_64x16x32_S32S8S8_SS_TNEEEENS4_6LayoutISC_NS5_IJNSA_ILi0EEESR_SR_EEEEENS5_IJNS4_10UnderscoreESU_SU_EEEEENS4_13SM90_TMA_LOADENS4_14ComposedLayoutINS4_7SwizzleILi3ELi4ELi3EEENS4_18smem_ptr_flag_bitsILi8EEENSQ_INS5_IJNSA_ILi8EEENSA_ILi128EEEEEENS5_IJS14_SB_EEEEEEEvNS4_8identityESX_S18_vS19_EENS_8epilogue10collective6detail29Sm90TmaWarpSpecializedAdapterINS1C_15DefaultEpilogueIaSJ_SJ_NS1B_6thread17LinearCombinationIaLi1EiiLNS1G_9ScaleType4KindE0ELNS_15FloatRoundStyleE2EaEENS1_15EpilogueDefaultEEEEEvvEEEEvNT_6ParamsE)
        .other          _ZN7cutlass13device_kernelINS_4gemm6kernel13GemmUniversalIN4cute5tupleIJiiiiEEENS1_10collective13CollectiveMmaINS1_34MainloopSm90TmaGmmaWarpSpecializedILi8ENS5_IJNS4_1CILi1EEESB_SB_EEENS1_32KernelTmaWarpSpecializedPingpongEEENS5_IJNSA_ILi64EEENSA_ILi48EEENSA_ILi256EEEEEEaNS5_IJlSB_lEEEaSJ_NS4_8TiledMMAINS4_8MMA_AtomIJNS4_4SM904GMMA26MMA_64x16x32_S32S8S8_SS_TNEEEENS4_6LayoutISC_NS5_IJNSA_ILi0EEESR_SR_EEEEENS5_IJNS4_10UnderscoreESU_SU_EEEEENS4_13SM90_TMA_LOADENS4_14ComposedLayoutINS4_7SwizzleILi3ELi4ELi3EEENS4_18smem_ptr_flag_bitsILi8EEENSQ_INS5_IJNSA_ILi8EEENSA_ILi128EEEEEENS5_IJS14_SB_EEEEEEEvNS4_8identityESX_S18_vS19_EENS_8epilogue10collective6detail29Sm90TmaWarpSpecializedAdapterINS1C_15DefaultEpilogueIaSJ_SJ_NS1B_6thread17LinearCombinationIaLi1EiiLNS1G_9ScaleType4KindE0ELNS_15FloatRoundStyleE2EaEENS1_15EpilogueDefaultEEEEEvvEEEEvNT_6ParamsE,@"STO_CUDA_ENTRY STV_DEFAULT"
_ZN7cutlass13device_kernelINS_4gemm6kernel13GemmUniversalIN4cute5tupleIJiiiiEEENS1_10collective13CollectiveMmaINS1_34MainloopSm90TmaGmmaWarpSpecializedILi8ENS5_IJNS4_1CILi1EEESB_SB_EEENS1_32KernelTmaWarpSpecializedPingpongEEENS5_IJNSA_ILi64EEENSA_ILi48EEENSA_ILi256EEEEEEaNS5_IJlSB_lEEEaSJ_NS4_8TiledMMAINS4_8MMA_AtomIJNS4_4SM904GMMA26MMA_64x16x32_S32S8S8_SS_TNEEEENS4_6LayoutISC_NS5_IJNSA_ILi0EEESR_SR_EEEEENS5_IJNS4_10UnderscoreESU_SU_EEEEENS4_13SM90_TMA_LOADENS4_14ComposedLayoutINS4_7SwizzleILi3ELi4ELi3EEENS4_18smem_ptr_flag_bitsILi8EEENSQ_INS5_IJNSA_ILi8EEENSA_ILi128EEEEEENS5_IJS14_SB_EEEEEEEvNS4_8identityESX_S18_vS19_EENS_8epilogue10collective6detail29Sm90TmaWarpSpecializedAdapterINS1C_15DefaultEpilogueIaSJ_SJ_NS1B_6thread17LinearCombinationIaLi1EiiLNS1G_9ScaleType4KindE0ELNS_15FloatRoundStyleE2EaEENS1_15EpilogueDefaultEEEEEvvEEEEvNT_6ParamsE:
[----:B------:R-:W0:Y:S01]  /*0000*/  LDC R1, c[0x0][0x28] ;  /* 0x00000a00ff017b82 */ /* 0x000e220000000800 */
[----:B------:R-:W1:Y:S01]  /*0010*/  S2R R4, SR_TID.X ;  /* 0x0000000000047919 */ /* 0x000e620000002100 */
[----:B------:R-:W-:Y:S01]  /*0020*/  ELECT P0, URZ, PT ;  /* 0x00000000003f782f */ /* 0x000fe20003800000 */
[----:B------:R-:W-:Y:S01]  /*0030*/  BSSY B0, `(.L_x_0) ;  /* 0x0000014000007945 */ /* 0x000fe20003800000 */
[----:B-1----:R-:W-:-:S05]  /*0040*/  SHF.R.U32.HI R0, RZ, 0x5, R4 ;  /* 0x00000005ff007819 */ /* 0x002fca0000011604 */
[----:B------:R-:W1:Y:S02]  /*0050*/  SHFL.IDX PT, R2, R0, RZ, 0x1f ;  /* 0x00001fff00027589 */ /* 0x000e6400000e0000 */
[----:B-1----:R-:W-:Y:S02]  /*0060*/  R2UR UR8, R2 ;  /* 0x00000000020872ca */ /* 0x002fe400000e0000 */
[----:B------:R-:W-:-:S05]  /*0070*/  SHF.R.U32.HI R2, RZ, 0x7, R4 ;  /* 0x00000007ff027819 */ /* 0x000fca0000011604 */
[----:B------:R1:W2:Y:S06]  /*0080*/  SHFL.IDX PT, R3, R2, RZ, 0x1f ;  /* 0x00001fff02037589 */ /* 0x0002ac00000e0000 */
[----:B------:R-:W-:Y:S02]  /*0090*/  USHF.R.S32.HI UR4, URZ, 0x1f, UR8 ;  /* 0x0000001f3f047899 */ /* 0x000fe40008011408 */
[----:B------:R-:W-:Y:S02]  /*00a0*/  ISETP.NE.OR P0, PT, RZ, UR8, !P0 ;  /* 0x00000008ff007c0c */ /* 0x000fe4000c705670 */
[----:B------:R-:W-:-:S04]  /*00b0*/  ULEA.HI UR4, UR4, UR8, URZ, 0x2 ;  /* 0x0000000804047291 */ /* 0x000fc8000f8f103f */
[----:B------:R-:W-:-:S04]  /*00c0*/  ULOP3.LUT UR4, UR4, 0xfffffffc, URZ, 0xc0, !UPT ;  /* 0xfffffffc04047892 */ /* 0x000fc8000f8ec03f */
[----:B------:R-:W-:-:S03]  /*00d0*/  UIADD3 UR8, UR8, -UR4, URZ ;  /* 0x8000000408087290 */ /* 0x000fc6000fffe03f */
[----:B01----:R-:W-:Y:S09]  /*00e0*/  @P0 BRA `(.L_x_1) ;  /* 0x0000000000200947 */ /* 0x003ff20003800000 */
[----:B------:R-:W-:Y:S02]  /*00f0*/  ULDC.64 UR4, c[0x0][0x198] ;  /* 0x0000660000047ab9 */ /* 0x000fe40000000a00 */
[----:B------:R-:W-:Y:S02]  /*0100*/  UIADD3 UR6, UP0, UR4, 0xf0, URZ ;  /* 0x000000f004067890 */ /* 0x000fe4000ff1e03f */
[----:B------:R-:W-:Y:S02]  /*0110*/  UIADD3 UR4, UP1, UR4, 0x1f0, URZ ;  /* 0x000001f004047890 */ /* 0x000fe4000ff3e03f */
[----:B------:R-:W-:Y:S02]  /*0120*/  UIADD3.X UR7, URZ, UR5, URZ, UP0, !UPT ;  /* 0x000000053f077290 */ /* 0x000fe400087fe43f */
[----:B------:R-:W-:-:S07]  /*0130*/  UIADD3.X UR5, URZ, UR5, URZ, UP1, !UPT ;  /* 0x000000053f057290 */ /* 0x000fce0008ffe43f */
[----:B------:R0:W-:Y:S02]  /*0140*/  UTMACCTL.PF [UR6] ;  /* 0x00000000060079b9 */ /* 0x0001e40008040000 */
[----:B------:R0:W-:Y:S02]  /*0150*/  UTMACCTL.PF [UR4] ;  /* 0x00000000040079b9 */ /* 0x0001e40008040000 */
[----:B0-----:R-:W-:Y:S01]  /*0160*/  NOP ;  /* 0x0000000000007918 */ /* 0x001fe20000000000 */
.L_x_1:
[----:B------:R-:W-:Y:S05]  /*0170*/  BSYNC B0 ;  /* 0x0000000000007941 */ /* 0x000fea0003800000 */
.L_x_0:
[----:B------:R-:W0:Y:S01]  /*0180*/  SHFL.IDX PT, R5, R0, RZ, 0x1f ;  /* 0x00001fff00057589 */ /* 0x000e2200000e0000 */
[----:B--2---:R-:W-:Y:S01]  /*0190*/  R2UR UR15, R3 ;  /* 0x00000000030f72ca */ /* 0x004fe200000e0000 */
[----:B------:R-:W-:-:S04]  /*01a0*/  UISETP.NE.AND UP0, UPT, UR8, 0x3, UPT ;  /* 0x000000030800788c */ /* 0x000fc8000bf05270 */
[----:B------:R-:W-:-:S08]  /*01b0*/  UISETP.EQ.OR UP0, UPT, UR8, URZ, !UP0 ;  /* 0x0000003f0800728c */ /* 0x000fd0000c702670 */
[----:B------:R-:W-:Y:S02]  /*01c0*/  UIADD3 UR18, UR15, -0x1, URZ ;  /* 0xffffffff0f127890 */ /* 0x000fe4000fffe03f */
[----:B------:R-:W-:Y:S02]  /*01d0*/  UISETP.EQ.AND UP0, UPT, UR15, URZ, UP0 ;  /* 0x0000003f0f00728c */ /* 0x000fe40008702270 */
[----:B------:R-:W-:Y:S02]  /*01e0*/  UISETP.GE.U32.AND UP1, UPT, UR18, 0x2, UPT ;  /* 0x000000021200788c */ /* 0x000fe4000bf26070 */
[----:B------:R-:W-:Y:S01]  /*01f0*/  USEL UR40, URZ, 0x1, !UP0 ;  /* 0x000000013f287887 */ /* 0x000fe2000c000000 */
[----:B0-----:R-:W-:-:S03]  /*0200*/  ISETP.NE.AND P0, PT, R5, RZ, PT ;  /* 0x000000ff0500720c */ /* 0x001fc60003f05270 */
[----:B------:R-:W-:-:S10]  /*0210*/  USEL UR40, UR40, 0x2, UP1 ;  /* 0x0000000228287887 */ /* 0x000fd40008800000 */
[----:B------:R-:W-:Y:S05]  /*0220*/  @P0 BRA `(.L_x_2) ;  /* 0x0000000000840947 */ /* 0x000fea0003800000 */
[----:B------:R-:W-:Y:S01]  /*0230*/  ELECT P0, URZ, PT ;  /* 0x00000000003f782f */ /* 0x000fe20003800000 */
[----:B------:R-:W-:-:S12]  /*0240*/  BSSY B0, `(.L_x_2) ;  /* 0x000001f000007945 */ /* 0x000fd80003800000 */
[----:B------:R-:W-:Y:S05]  /*0250*/  @!P0 BRA `(.L_x_3) ;  /* 0x0000000000748947 */ /* 0x000fea0003800000 */
[----:B------:R-:W0:Y:S01]  /*0260*/  S2UR UR9, SR_CgaCtaId ;  /* 0x00000000000979c3 */ /* 0x000e220000008800 */
[----:B------:R-:W-:Y:S01]  /*0270*/  UMOV UR4, 0x400 ;  /* 0x0000040000047882 */ /* 0x000fe20000000000 */
[----:B------:R-:W-:Y:S01]  /*0280*/  UMOV UR5, 0x1 ;  /* 0x0000000100057882 */ /* 0x000fe20000000000 */
[----:B------:R-:W-:Y:S02]  /*0290*/  UMOV UR6, 0x80 ;  /* 0x0000008000067882 */ /* 0x000fe40000000000 */
[----:B------:R-:W-:-:S04]  /*02a0*/  UIADD3 UR6, -UR6, 0x100000, URZ ;  /* 0x0010000006067890 */ /* 0x000fc8000fffe13f */
[----:B------:R-:W-:Y:S02]  /*02b0*/  USHF.L.U32 UR7, UR6, 0xb, URZ ;  /* 0x0000000b06077899 */ /* 0x000fe4000800063f */
[----:B------:R-:W-:Y:S02]  /*02c0*/  USHF.L.U32 UR6, UR6, 0x1, URZ ;  /* 0x0000000106067899 */ /* 0x000fe4000800063f */
[----:B0-----:R-:W-:Y:S02]  /*02d0*/  ULEA UR9, UR9, UR4, 0x18 ;  /* 0x0000000409097291 */ /* 0x001fe4000f8ec03f */
[----:B------:R-:W-:-:S04]  /*02e0*/  UIADD3 UR4, -UR5, 0x100000, URZ ;  /* 0x0010000005047890 */ /* 0x000fc8000fffe13f */
[----:B------:R-:W-:Y:S02]  /*02f0*/  USHF.L.U32 UR5, UR4, 0xb, URZ ;  /* 0x0000000b04057899 */ /* 0x000fe4000800063f */
[----:B------:R-:W-:Y:S01]  /*0300*/  USHF.L.U32 UR4, UR4, 0x1, URZ ;  /* 0x0000000104047899 */ /* 0x000fe2000800063f */
[----:B------:R-:W0:Y:S11]  /*0310*/  FENCE.VIEW.ASYNC.S ;  /* 0x00000000000073c6 */ /* 0x000e360000000000 */
[----:B0-----:R0:W1:Y:S01]  /*0320*/  SYNCS.EXCH.64 URZ, [UR9], UR4 ;  /* 0x00000004093f75b2 */ /* 0x0010620008000100 */
[----:B------:R0:W2:Y:S01]  /*0330*/  SYNCS.EXCH.64 URZ, [UR9+0x40], UR6 ;  /* 0x00004006093f75b2 */ /* 0x0000a20008000100 */
[----:B------:R0:W3:Y:S01]  /*0340*/  SYNCS.EXCH.64 URZ, [UR9+0x8], UR4 ;  /* 0x00000804093f75b2 */ /* 0x0000e20008000100 */
[----:B------:R0:W4:Y:S01]  /*0350*/  SYNCS.EXCH.64 URZ, [UR9+0x48], UR6 ;  /* 0x00004806093f75b2 */ /* 0x0001220008000100 */
[----:B------:R0:W0:Y:S01]  /*0360*/  SYNCS.EXCH.64 URZ, [UR9+0x10], UR4 ;  /* 0x00001004093f75b2 */ /* 0x0000220008000100 */
        /* <DEDUP_REMOVED lines=11> */
[----:B------:R-:W-:Y:S01]  /*0420*/  NOP ;  /* 0x0000000000007918 */ /* 0x000fe20000000000 */
.L_x_3:
[----:B0-----:R-:W-:Y:S05]  /*0430*/  BSYNC B0 ;  /* 0x0000000000007941 */ /* 0x001fea0003800000 */
.L_x_2:
[----:B------:R-:W0:Y:S01]  /*0440*/  SHFL.IDX PT, R5, R0, RZ, 0x1f ;  /* 0x00001fff00057589 */ /* 0x000e2200000e0000 */
[----:B------:R-:W-:Y:S01]  /*0450*/  ELECT P0, URZ, PT ;  /* 0x00000000003f782f */ /* 0x000fe20003800000 */
[----:B------:R-:W-:Y:S01]  /*0460*/  NOP ;  /* 0x0000000000007918 */ /* 0x000fe20000000000 */
[----:B------:R-:W-:Y:S01]  /*0470*/  ELECT P1, URZ, PT ;  /* 0x00000000003f782f */ /* 0x000fe20003820000 */
[----:B------:R-:W5:Y:S01]  /*0480*/  SHFL.IDX PT, R3, R0, RZ, 0x1f ;  /* 0x00001fff00037589 */ /* 0x000f6200000e0000 */
[----:B------:R-:W-:Y:S01]  /*0490*/  UMOV UR4, 0x20 ;  /* 0x0000002000047882 */ /* 0x000fe20000000000 */
[----:B------:R-:W-:Y:S01]  /*04a0*/  UMOV UR12, 0x80 ;  /* 0x00000080000c7882 */ /* 0x000fe20000000000 */
[----:B------:R-:W-:Y:S01]  /*04b0*/  NOP ;  /* 0x0000000000007918 */ /* 0x000fe20000000000 */
[----:B------:R0:W1:Y:S01]  /*04c0*/  SHFL.IDX PT, R0, R2, RZ, 0x1f ;  /* 0x00001fff02007589 */ /* 0x00006200000e0000 */
[----:B------:R-:W-:Y:S01]  /*04d0*/  ULDC.64 UR52, c[0x0][0x208] ;  /* 0x0000820000347ab9 */ /* 0x000fe20000000a00 */
[----:B0-----:R-:W-:-:S02]  /*04e0*/  ISETP.NE.OR P0, PT, R5, RZ, !P0 ;  /* 0x000000ff0500720c */ /* 0x001fc40004705670 */
[----:B-----5:R-:W-:Y:S02]  /*04f0*/  ISETP.NE.OR P1, PT, R3, RZ, !P1 ;  /* 0x000000ff0300720c */ /* 0x020fe40004f25670 */
[----:B------:R-:W-:-:S04]  /*0500*/  SHF.R.S32.HI R3, RZ, 0x1f, R4 ;  /* 0x0000001fff037819 */ /* 0x000fc80000011404 */
[----:B------:R-:W-:-:S05]  /*0510*/  LEA.HI R3, R3, R4, RZ, 0x7 ;  /* 0x0000000403037211 */ /* 0x000fca00078f38ff */
[----:B------:R-:W-:Y:S01]  /*0520*/  VOTEU.ALL UP0, P0 ;  /* 0x00000000003f7886 */ /* 0x000fe20000000000 */
[----:B------:R-:W-:Y:S01]  /*0530*/  LOP3.LUT R3, R3, 0xffffff80, RZ, 0xc0, !PT ;  /* 0xffffff8003037812 */ /* 0x000fe200078ec0ff */
[----:B------:R-:W-:-:S03]  /*0540*/  VOTEU.ALL UP1, P1 ;  /* 0x00000000003f7886 */ /* 0x000fc60000820000 */
[----:B------:R-:W0:Y:S01]  /*0550*/  @!UP0 S2UR UR7, SR_CgaCtaId ;  /* 0x00000000000789c3 */ /* 0x000e220000008800 */
[----:B------:R-:W-:Y:S01]  /*0560*/  @!UP0 UMOV UR6, 0x400 ;  /* 0x0000040000068882 */ /* 0x000fe20000000000 */
[----:B------:R-:W-:-:S04]  /*0570*/  @!UP0 UIADD3 UR4, -UR4, 0x100000, URZ ;  /* 0x0010000004048890 */ /* 0x000fc8000fffe13f */
[----:B------:R-:W-:Y:S02]  /*0580*/  @!UP0 USHF.L.U32 UR5, UR4, 0xb, URZ ;  /* 0x0000000b04058899 */ /* 0x000fe4000800063f */
[----:B------:R-:W-:Y:S01]  /*0590*/  @!UP0 USHF.L.U32 UR4, UR4, 0x1, URZ ;  /* 0x0000000104048899 */ /* 0x000fe2000800063f */
[----:B------:R-:W-:Y:S01]  /*05a0*/  IMAD.IADD R3, R4, 0x1, -R3 ;  /* 0x0000000104037824 */ /* 0x000fe200078e0a03 */
[----:B------:R-:W-:Y:S01]  /*05b0*/  @!UP1 UMOV UR10, 0x400 ;  /* 0x00000400000a9882 */ /* 0x000fe20000000000 */
[----:B------:R-:W-:Y:S01]  /*05c0*/  VOTEU.ALL UP2, P1 ;  /* 0x00000000003f7886 */ /* 0x000fe20000840000 */
[----:B------:R-:W-:Y:S01]  /*05d0*/  VOTEU.ALL UP3, P1 ;  /* 0x00000000003f7886 */ /* 0x000fe20000860000 */
[----:B------:R-:W-:Y:S01]  /*05e0*/  VOTEU.ALL UP4, P1 ;  /* 0x00000000003f7886 */ /* 0x000fe20000880000 */
[----:B------:R-:W5:Y:S01]  /*05f0*/  @!UP1 S2UR UR11, SR_CgaCtaId ;  /* 0x00000000000b99c3 */ /* 0x000f620000008800 */
[----:B------:R-:W-:Y:S01]  /*0600*/  VOTEU.ALL UP5, P1 ;  /* 0x00000000003f7886 */ /* 0x000fe200008a0000 */
[----:B------:R-:W-:Y:S01]  /*0610*/  ISETP.NE.AND P1, PT, RZ, UR15, PT ;  /* 0x0000000fff007c0c */ /* 0x000fe2000bf25270 */
[----:B0-----:R-:W-:-:S02]  /*0620*/  @!UP0 ULEA UR9, UR7, UR6, 0x18 ;  /* 0x0000000607098291 */ /* 0x001fc4000f8ec03f */
[----:B------:R-:W-:-:S04]  /*0630*/  @!UP1 UIADD3 UR6, -UR12, 0x100000, URZ ;  /* 0x001000000c069890 */ /* 0x000fc8000fffe13f */
[----:B------:R-:W-:Y:S02]  /*0640*/  @!UP1 USHF.L.U32 UR7, UR6, 0xb, URZ ;  /* 0x0000000b06079899 */ /* 0x000fe4000800063f */
[----:B------:R-:W-:Y:S01]  /*0650*/  @!UP1 USHF.L.U32 UR6, UR6, 0x1, URZ ;  /* 0x0000000106069899 */ /* 0x000fe2000800063f */
[----:B------:R-:W-:Y:S01]  /*0660*/  VOTEU.ALL UP0, P0 ;  /* 0x00000000003f7886 */ /* 0x000fe20000000000 */
[----:B-----5:R-:W-:Y:S01]  /*0670*/  @!UP1 ULEA UR10, UR11, UR10, 0x18 ;  /* 0x0000000a0b0a9291 */ /* 0x020fe2000f8ec03f */
[----:B------:R-:W-:Y:S01]  /*0680*/  VOTEU.ALL UP1, P0 ;  /* 0x00000000003f7886 */ /* 0x000fe20000020000 */
[----:B------:R-:W0:Y:S02]  /*0690*/  FENCE.VIEW.ASYNC.S ;  /* 0x00000000000073c6 */ /* 0x000e240000000000 */
[----:B0-----:R-:W1:Y:S02]  /*06a0*/  @!UP0 SYNCS.EXCH.64 URZ, [UR9+0xb0], UR4 ;  /* 0x0000b004093f85b2 */ /* 0x001e640008000100 */
[----:B------:R0:W1:Y:S01]  /*06b0*/  @!UP1 SYNCS.EXCH.64 URZ, [UR9+0xb8], UR4 ;  /* 0x0000b804093f95b2 */ /* 0x0000620008000100 */
[----:B------:R-:W-:Y:S01]  /*06c0*/  NOP ;  /* 0x0000000000007918 */ /* 0x000fe20000000000 */
[----:B0-----:R-:W-:-:S02]  /*06d0*/  ULDC.64 UR4, c[0x0][0x598] ;  /* 0x0001660000047ab9 */ /* 0x001fc40000000a00 */
[----:B------:R-:W-:Y:S02]  /*06e0*/  ISETP.NE.U32.AND P0, PT, RZ, UR4, PT ;  /* 0x00000004ff007c0c */ /* 0x000fe4000bf05070 */
[----:B------:R0:W1:Y:S02]  /*06f0*/  @!UP2 SYNCS.EXCH.64 URZ, [UR10+0x90], UR6 ;  /* 0x000090060a3fa5b2 */ /* 0x0000640008000100 */
[----:B------:R-:W-:Y:S01]  /*0700*/  ISETP.NE.AND.EX P0, PT, RZ, UR5, PT, P0 ;  /* 0x00000005ff007c0c */ /* 0x000fe2000bf05300 */
[----:B------:R0:W1:Y:S01]  /*0710*/  @!UP3 SYNCS.EXCH.64 URZ, [UR10+0x98], UR6 ;  /* 0x000098060a3fb5b2 */ /* 0x0000620008000100 */
[----:B------:R0:W1:Y:S01]  /*0720*/  @!UP4 SYNCS.EXCH.64 URZ, [UR10+0xa0], UR6 ;  /* 0x0000a0060a3fc5b2 */ /* 0x0000620008000100 */
[----:B------:R0:W1:Y:S01]  /*0730*/  @!UP5 SYNCS.EXCH.64 URZ, [UR10+0xa8], UR6 ;  /* 0x0000a8060a3fd5b2 */ /* 0x0000620008000100 */
[----:B------:R-:W-:Y:S01]  /*0740*/  NOP ;  /* 0x0000000000007918 */ /* 0x000fe20000000000 */
[----:B-1234-:R-:W-:Y:S08]  /*0750*/  BAR.SYNC.DEFER_BLOCKING 0x0 ;  /* 0x0000000000007b1d */ /* 0x01eff00000010000 */
[----:B0-----:R-:W-:Y:S05]  /*0760*/  @!P0 BRA `(.L_x_4) ;  /* 0x00000000001c8947 */ /* 0x001fea0003800000 */
[----:B------:R-:W0:Y:S02]  /*0770*/  LDC.64 R6, c[0x0][0x598] ;  /* 0x00016600ff067b82 */ /* 0x000e240000000a00 */
[----:B0-----:R-:W2:Y:S02]  /*0780*/  LDG.E.64 R6, desc[UR52][R6.64] ;  /* 0x0000003406067981 */ /* 0x001ea4000c1e1b00 */
[----:B--2---:R-:W-:-:S04]  /*0790*/  ISETP.NE.U32.AND P0, PT, R6, RZ, PT ;  /* 0x000000ff0600720c */ /* 0x004fc80003f05070 */
[----:B------:R-:W-:-:S13]  /*07a0*/  ISETP.NE.AND.EX P0, PT, R7, RZ, PT, P0 ;  /* 0x000000ff0700720c */ /* 0x000fda0003f05300 */
[----:B------:R-:W-:Y:S05]  /*07b0*/  @!P0 BRA `(.L_x_4) ;  /* 0x0000000000088947 */ /* 0x000fea0003800000 */
[----:B------:R1:W5:Y:S01]  /*07c0*/  LD.E R22, desc[UR52][R6.64] ;  /* 0x0000003406167980 */ /* 0x000362000c101900 */
[----:B------:R-:W-:Y:S05]  /*07d0*/  BRA `(.L_x_5) ;  /* 0x0000000000247947 */ /* 0x000fea0003800000 */
.L_x_4:
[----:B------:R-:W-:Y:S02]  /*07e0*/  ULDC.64 UR4, c[0x0][0x588] ;  /* 0x0001620000047ab9 */ /* 0x000fe40000000a00 */
[----:B------:R-:W-:-:S04]  /*07f0*/  ISETP.NE.U32.AND P0, PT, RZ, UR4, PT ;  /* 0x00000004ff007c0c */ /* 0x000fc8000bf05070 */
[----:B------:R-:W-:-:S13]  /*0800*/  ISETP.NE.AND.EX P0, PT, RZ, UR5, PT, P0 ;  /* 0x00000005ff007c0c */ /* 0x000fda000bf05300 */
[----:B------:R-:W-:Y:S05]  /*0810*/  @!P0 BRA `(.L_x_6) ;  /* 0x00000000000c8947 */ /* 0x000fea0003800000 */
[----:B------:R-:W0:Y:S02]  /*0820*/  LDC.64 R22, c[0x0][0x588] ;  /* 0x00016200ff167b82 */ /* 0x000e240000000a00 */
[----:B0-----:R0:W5:Y:S01]  /*0830*/  LDG.E R22, desc[UR52][R22.64] ;  /* 0x0000003416167981 */ /* 0x001162000c1e1900 */
[----:B------:R-:W-:Y:S05]  /*0840*/  BRA `(.L_x_5) ;  /* 0x0000000000087947 */ /* 0x000fea0003800000 */
.L_x_6:
[----:B------:R-:W-:Y:S02]  /*0850*/  ULDC UR4, c[0x0][0x580] ;  /* 0x0001600000047ab9 */ /* 0x000fe40000000800 */
[----:B------:R-:W-:-:S07]  /*0860*/  IMAD.U32 R22, RZ, RZ, UR4 ;  /* 0x00000004ff167e24 */ /* 0x000fce000f8e00ff */
.L_x_5:
[----:B------:R-:W-:Y:S02]  /*0870*/  ULDC.64 UR4, c[0x0][0x5a0] ;  /* 0x0001680000047ab9 */ /* 0x000fe40000000a00 */
[----:B------:R-:W-:-:S04]  /*0880*/  ISETP.NE.U32.AND P0, PT, RZ, UR4, PT ;  /* 0x00000004ff007c0c */ /* 0x000fc8000bf05070 */
[----:B------:R-:W-:-:S13]  /*0890*/  ISETP.NE.AND.EX P0, PT, RZ, UR5, PT, P0 ;  /* 0x00000005ff007c0c */ /* 0x000fda000bf05300 */
[----:B------:R-:W-:Y:S05]  /*08a0*/  @!P0 BRA `(.L_x_7) ;  /* 0x00000000001c8947 */ /* 0x000fea0003800000 */
[----:B-1----:R-:W1:Y:S02]  /*08b0*/  LDC.64 R6, c[0x0][0x5a0] ;  /* 0x00016800ff067b82 */ /* 0x002e640000000a00 */
[----:B-1----:R-:W2:Y:S02]  /*08c0*/  LDG.E.64 R6, desc[UR52][R6.64] ;  /* 0x0000003406067981 */ /* 0x002ea4000c1e1b00 */
[----:B--2---:R-:W-:-:S04]  /*08d0*/  ISETP.NE.U32.AND P0, PT, R6, RZ, PT ;  /* 0x000000ff0600720c */ /* 0x004fc80003f05070 */
[----:B------:R-:W-:-:S13]  /*08e0*/  ISETP.NE.AND.EX P0, PT, R7, RZ, PT, P0 ;  /* 0x000000ff0700720c */ /* 0x000fda0003f05300 */
[----:B------:R-:W-:Y:S05]  /*08f0*/  @!P0 BRA `(.L_x_7) ;  /* 0x0000000000088947 */ /* 0x000fea0003800000 */
[----:B0-----:R2:W5:Y:S01]  /*0900*/  LD.E R23, desc[UR52][R6.64] ;  /* 0x0000003406177980 */ /* 0x001562000c101900 */
[----:B------:R-:W-:Y:S05]  /*0910*/  BRA `(.L_x_8) ;  /* 0x0000000000247947 */ /* 0x000fea0003800000 */
.L_x_7:
[----:B------:R-:W-:Y:S02]  /*0920*/  ULDC.64 UR4, c[0x0][0x590] ;  /* 0x0001640000047ab9 */ /* 0x000fe40000000a00 */
[----:B------:R-:W-:-:S04]  /*0930*/  ISETP.NE.U32.AND P0, PT, RZ, UR4, PT ;  /* 0x00000004ff007c0c */ /* 0x000fc8000bf05070 */
[----:B------:R-:W-:-:S13]  /*0940*/  ISETP.NE.AND.EX P0, PT, RZ, UR5, PT, P0 ;  /* 0x00000005ff007c0c */ /* 0x000fda000bf05300 */
[----:B------:R-:W-:Y:S05]  /*0950*/  @!P0 BRA `(.L_x_9) ;  /* 0x00000000000c8947 */ /* 0x000fea0003800000 */
[----:B-1----:R-:W0:Y:S02]  /*0960*/  LDC.64 R6, c[0x0][0x590] ;  /* 0x00016400ff067b82 */ /* 0x002e240000000a00 */
[----:B0-----:R0:W5:Y:S01]  /*0970*/  LDG.E R23, desc[UR52][R6.64] ;  /* 0x0000003406177981 */ /* 0x001162000c1e1900 */
[----:B------:R-:W-:Y:S05]  /*0980*/  BRA `(.L_x_8) ;  /* 0x0000000000087947 */ /* 0x000fea0003800000 */
.L_x_9:
[----:B------:R-:W-:Y:S02]  /*0990*/  ULDC UR4, c[0x0][0x584] ;  /* 0x0001610000047ab9 */ /* 0x000fe40000000800 */
[----:B0-----:R-:W-:-:S07]  /*09a0*/  IMAD.U32 R23, RZ, RZ, UR4 ;  /* 0x00000004ff177e24 */ /* 0x001fce000f8e00ff */
.L_x_8:
[----:B------:R-:W3:Y:S01]  /*09b0*/  S2UR UR10, SR_CTAID.Y ;  /* 0x00000000000a79c3 */ /* 0x000ee20000002600 */
[----:B------:R-:W-:Y:S01]  /*09c0*/  ULDC UR5, c[0x0][0x65c] ;  /* 0x0001970000057ab9 */ /* 0x000fe20000000800 */
[----:B------:R-:W-:Y:S01]  /*09d0*/  UISETP.NE.AND UP0, UPT, UR15, 0x2, UPT ;  /* 0x000000020f00788c */ /* 0x000fe2000bf05270 */
[----:B------:R-:W-:Y:S01]  /*09e0*/  PRMT R5, RZ, 0x7610, R5 ;  /* 0x00007610ff057816 */ /* 0x000fe20000000005 */
[----:B------:R-:W-:Y:S01]  /*09f0*/  UISETP.NE.AND UP2, UPT, UR5, 0x1, UPT ;  /* 0x000000010500788c */ /* 0x000fe2000bf45270 */
[----:B------:R-:W-:Y:S02]  /*0a00*/  IMAD.MOV.U32 R19, RZ, RZ, -0x1 ;  /* 0xffffffffff137424 */ /* 0x000fe400078e00ff */
[----:B------:R-:W-:Y:S01]  /*0a10*/  IMAD.MOV.U32 R18, RZ, RZ, -0x1 ;  /* 0xffffffffff127424 */ /* 0x000fe200078e00ff */
[----:B------:R-:W4:Y:S01]  /*0a20*/  S2UR UR4, SR_CTAID.X ;  /* 0x00000000000479c3 */ /* 0x000f220000002500 */
[----:B------:R-:W-:-:S06]  /*0a30*/  UP2UR UR38, UPR, URZ, 0x4 ;  /* 0x000000043f267883 */ /* 0x000fcc0008000000 */
[----:B------:R-:W-:Y:S01]  /*0a40*/  @UP2 ULDC UR12, c[0x0][0x10] ;  /* 0x00000400000c2ab9 */ /* 0x000fe20000000800 */
[----:B------:R-:W-:Y:S01]  /*0a50*/  @UP2 UMOV UR7, URZ ;  /* 0x0000003f00072c82 */ /* 0x000fe20008000000 */
[----:B------:R-:W-:Y:S01]  /*0a60*/  @UP2 UMOV UR5, URZ ;  /* 0x0000003f00052c82 */ /* 0x000fe20008000000 */
[----:B012---:R-:W0:Y:S01]  /*0a70*/  LDC.64 R6, c[0x0][0x650] ;  /* 0x00019400ff067b82 */ /* 0x007e220000000a00 */
[----:B---3--:R-:W-:Y:S02]  /*0a80*/  @UP2 UMOV UR9, UR10 ;  /* 0x0000000a00092c82 */ /* 0x008fe40008000000 */
[----:B------:R-:W-:Y:S01]  /*0a90*/  @UP2 UMOV UR6, UR9 ;  /* 0x0000000900062c82 */ /* 0x000fe20008000000 */
[----:B------:R-:W-:Y:S01]  /*0aa0*/  @!UP2 UMOV UR9, UR10 ;  /* 0x0000000a0009ac82 */ /* 0x000fe20008000000 */
[----:B----4-:R-:W-:-:S03]  /*0ab0*/  @UP2 UIMAD.WIDE.U32 UR12, UR4, UR12, UR6 ;  /* 0x0000000c040c22a5 */ /* 0x010fc6000f8e0006 */
[----:B------:R-:W-:Y:S01]  /*0ac0*/  @!UP2 ULDC UR6, c[0x0][0xc] ;  /* 0x000003000006aab9 */ /* 0x000fe20000000800 */
[----:B------:R-:W-:Y:S01]  /*0ad0*/  @UP2 UIADD3 UR14, UR13, UR5, URZ ;  /* 0x000000050d0e2290 */ /* 0x000fe2000fffe03f */
[----:B------:R-:W-:Y:S02]  /*0ae0*/  ULDC UR10, c[0x0][0xc] ;  /* 0x00000300000a7ab9 */ /* 0x000fe40000000800 */
[----:B------:R-:W-:Y:S01]  /*0af0*/  UMOV UR5, URZ ;  /* 0x0000003f00057c82 */ /* 0x000fe20008000000 */
[----:B------:R-:W-:Y:S01]  /*0b00*/  ULDC UR11, c[0x0][0x10] ;  /* 0x00000400000b7ab9 */ /* 0x000fe20000000800 */
[----:B------:R-:W-:Y:S02]  /*0b10*/  @!UP2 UIMAD.WIDE.U32 UR6, UR6, UR9, UR4 ;  /* 0x000000090606a2a5 */ /* 0x000fe4000f8e0004 */
[----:B------:R-:W-:Y:S01]  /*0b20*/  UIMAD.WIDE.U32 UR10, UR10, UR11, URZ ;  /* 0x0000000b0a0a72a5 */ /* 0x000fe2000f8e003f */
[----:B------:R-:W-:-:S03]  /*0b30*/  ULDC UR13, c[0x0][0x14] ;  /* 0x00000500000d7ab9 */ /* 0x000fc60000000800 */
[----:B------:R-:W-:Y:S02]  /*0b40*/  UIMAD.WIDE.U32 UR50, UR10, UR13, URZ ;  /* 0x0000000d0a3272a5 */ /* 0x000fe4000f8e003f */
[----:B------:R-:W-:Y:S01]  /*0b50*/  UIMAD UR39, UR11, UR13, URZ ;  /* 0x0000000d0b2772a4 */ /* 0x000fe2000f8e023f */
[----:B------:R-:W-:Y:S01]  /*0b60*/  @!UP2 UMOV UR12, UR6 ;  /* 0x00000006000cac82 */ /* 0x000fe20008000000 */
[----:B------:R-:W-:Y:S02]  /*0b70*/  @!UP2 UMOV UR14, UR7 ;  /* 0x00000007000eac82 */ /* 0x000fe40008000000 */
[----:B------:R-:W-:Y:S02]  /*0b80*/  UIADD3 UR39, UR51, UR39, URZ ;  /* 0x0000002733277290 */ /* 0x000fe4000fffe03f */
[----:B------:R-:W-:-:S04]  /*0b90*/  UIADD3 UR6, UP1, UR12, UR50, URZ ;  /* 0x000000320c067290 */ /* 0x000fc8000ff3e03f */
[----:B------:R-:W-:Y:S02]  /*0ba0*/  UIADD3.X UR7, UR14, UR39, URZ, UP1, !UPT ;  /* 0x000000270e077290 */ /* 0x000fe40008ffe43f */
[----:B------:R-:W-:Y:S02]  /*0bb0*/  USEL UR6, UR6, UR12, !UP0 ;  /* 0x0000000c06067287 */ /* 0x000fe4000c000000 */
[----:B------:R-:W-:-:S04]  /*0bc0*/  USEL UR7, UR7, UR14, !UP0 ;  /* 0x0000000e07077287 */ /* 0x000fc8000c000000 */
[----:B0-----:R-:W-:Y:S01]  /*0bd0*/  ISETP.LE.U32.AND P0, PT, R6, UR6, PT ;  /* 0x0000000606007c0c */ /* 0x001fe2000bf03070 */
[----:B------:R-:W-:Y:S02]  /*0be0*/  IMAD.U32 R16, RZ, RZ, UR6 ;  /* 0x00000006ff107e24 */ /* 0x000fe4000f8e00ff */
[----:B------:R-:W-:Y:S02]  /*0bf0*/  IMAD.U32 R2, RZ, RZ, UR7 ;  /* 0x00000007ff027e24 */ /* 0x000fe4000f8e00ff */
[----:B------:R-:W-:-:S03]  /*0c00*/  IMAD.U32 R17, RZ, RZ, UR7 ;  /* 0x00000007ff117e24 */ /* 0x000fc6000f8e00ff */
[----:B------:R-:W-:Y:S01]  /*0c10*/  ISETP.GE.U32.AND.EX P0, PT, R2, R7, PT, P0 ;  /* 0x000000070200720c */ /* 0x000fe20003f06100 */
[----:B------:R-:W-:-:S12]  /*0c20*/  IMAD.MOV.U32 R2, RZ, RZ, -0x1 ;  /* 0xffffffffff027424 */ /* 0x000fd800078e00ff */
[----:B------:R-:W-:Y:S05]  /*0c30*/  @P0 BRA `(.L_x_10) ;  /* 0x00000004008c0947 */ /* 0x000fea0003800000 */
[----:B------:R-:W-:Y:S01]  /*0c40*/  I2FP.F32.U32 R2, UR4 ;  /* 0x0000000400027c45 */ /* 0x000fe20008201000 */
[----:B------:R-:W-:Y:S01]  /*0c50*/  ULDC.64 UR16, c[0x0][0x628] ;  /* 0x00018a0000107ab9 */ /* 0x000fe20000000a00 */
[----:B------:R-:W-:Y:S01]  /*0c60*/  ULDC UR6, c[0x0][0x150] ;  /* 0x0000540000067ab9 */ /* 0x000fe20000000800 */
[----:B------:R-:W-:Y:S01]  /*0c70*/  ISETP.NE.U32.AND P0, PT, RZ, UR16, PT ;  /* 0x00000010ff007c0c */ /* 0x000fe2000bf05070 */
[----:B------:R-:W-:Y:S01]  /*0c80*/  ULDC UR15, c[0x0][0x630] ;  /* 0x00018c00000f7ab9 */ /* 0x000fe20000000800 */
[----:B------:R-:W-:Y:S01]  /*0c90*/  FMUL R2, R2, UR6 ;  /* 0x0000000602027c20 */ /* 0x000fe20008400000 */
[----:B------:R-:W-:Y:S01]  /*0ca0*/  R2UR UR19, R16 ;  /* 0x00000000101372ca */ /* 0x000fe200000e0000 */
[----:B------:R-:W-:Y:S01]  /*0cb0*/  ULDC UR21, c[0x0][0x154] ;  /* 0x0000550000157ab9 */ /* 0x000fe20000000800 */
[----:B------:R-:W-:Y:S01]  /*0cc0*/  ISETP.NE.AND.EX P0, PT, RZ, UR17, PT, P0 ;  /* 0x00000011ff007c0c */ /* 0x000fe2000bf05300 */
[----:B------:R0:W1:Y:S01]  /*0cd0*/  F2I.U32.TRUNC.NTZ R5, R2 ;  /* 0x0000000200057305 */ /* 0x000062000020f000 */
[----:B------:R-:W-:-:S02]  /*0ce0*/  R2UR UR20, R17 ;  /* 0x00000000111472ca */ /* 0x000fc400000e0000 */
[----:B------:R-:W-:Y:S02]  /*0cf0*/  R2UR UR6, R16 ;  /* 0x00000000100672ca */ /* 0x000fe400000e0000 */
[----:B------:R-:W-:-:S07]  /*0d00*/  R2UR UR7, R17 ;  /* 0x00000000110772ca */ /* 0x000fce00000e0000 */
[----:B0-----:R-:W-:Y:S08]  /*0d10*/  @!P0 BRA `(.L_x_11) ;  /* 0x0000000000308947 */ /* 0x001ff00003800000 */
[----:B------:R-:W-:Y:S01]  /*0d20*/  R2UR UR6, R16 ;  /* 0x00000000100672ca */ /* 0x000fe200000e0000 */
[----:B------:R-:W-:Y:S01]  /*0d30*/  ULDC UR12, c[0x0][0x634] ;  /* 0x00018d00000c7ab9 */ /* 0x000fe20000000800 */
[----:B------:R-:W-:-:S11]  /*0d40*/  R2UR UR14, R17 ;  /* 0x00000000110e72ca */ /* 0x000fd600000e0000 */
[----:B------:R-:W-:-:S04]  /*0d50*/  UIADD3 UR12, UP1, UR6, UR12, URZ ;  /* 0x0000000c060c7290 */ /* 0x000fc8000ff3e03f */
[----:B------:R-:W-:-:S04]  /*0d60*/  UIADD3.X UR14, URZ, UR14, URZ, UP1, !UPT ;  /* 0x0000000e3f0e7290 */ /* 0x000fc80008ffe43f */
[----:B------:R-:W-:-:S04]  /*0d70*/  UIMAD.WIDE.U32 UR6, UR14, UR16, URZ ;  /* 0x000000100e0672a5 */ /* 0x000fc8000f8e003f */
[----:B------:R-:W-:Y:S02]  /*0d80*/  UIMAD.WIDE.U32 UR10, UP1, UR12, UR17, UR6 ;  /* 0x000000110c0a72a5 */ /* 0x000fe4000f820006 */
[----:B------:R-:W-:Y:S02]  /*0d90*/  UIMAD.WIDE.U32 UR6, UR12, UR16, URZ ;  /* 0x000000100c0672a5 */ /* 0x000fe4000f8e003f */
[----:B------:R-:W-:Y:S02]  /*0da0*/  UIADD3.X UR13, URZ, URZ, URZ, UP1, !UPT ;  /* 0x0000003f3f0d7290 */ /* 0x000fe40008ffe43f */
[----:B------:R-:W-:Y:S01]  /*0db0*/  UIADD3 URZ, UP1, UR7, UR10, URZ ;  /* 0x0000000a073f7290 */ /* 0x000fe2000ff3e03f */
[----:B------:R-:W-:-:S03]  /*0dc0*/  UMOV UR12, UR11 ;  /* 0x0000000b000c7c82 */ /* 0x000fc60008000000 */
[----:B------:R-:W-:-:S12]  /*0dd0*/  UIMAD.WIDE.U32.X UR6, UR14, UR17, UR12, UP1 ;  /* 0x000000110e0672a5 */ /* 0x000fd800088e040c */
.L_x_11:
[----:B------:R-:W-:Y:S01]  /*0de0*/  USHF.R.U64 UR5, UR6, UR15, UR7 ;  /* 0x0000000f06057299 */ /* 0x000fe20008001207 */
[----:B------:R-:W-:Y:S01]  /*0df0*/  I2FP.F32.U32 R2, UR9 ;  /* 0x0000000900027c45 */ /* 0x000fe20008201000 */
[----:B------:R-:W-:Y:S01]  /*0e00*/  USHF.R.U32.HI UR6, URZ, UR15, UR7 ;  /* 0x0000000f3f067299 */ /* 0x000fe20008011607 */
[----:B-1----:R-:W-:Y:S01]  /*0e10*/  R2UR UR14, R5 ;  /* 0x00000000050e72ca */ /* 0x002fe200000e0000 */
[----:B------:R-:W-:Y:S02]  /*0e20*/  UIADD3 UR17, UP1, URZ, -UR5, URZ ;  /* 0x800000053f117290 */ /* 0x000fe4000ff3e03f */
[----:B------:R-:W-:Y:S01]  /*0e30*/  FMUL R2, R2, UR21 ;  /* 0x0000001502027c20 */ /* 0x000fe20008400000 */
[----:B------:R-:W-:Y:S01]  /*0e40*/  ULDC.64 UR10, c[0x0][0x620] ;  /* 0x00018800000a7ab9 */ /* 0x000fe20000000a00 */
[----:B------:R-:W-:Y:S01]  /*0e50*/  UIADD3.X UR6, URZ, ~UR6, URZ, UP1, !UPT ;  /* 0x800000063f067290 */ /* 0x000fe20008ffe43f */
[----:B------:R-:W-:Y:S01]  /*0e60*/  UMOV UR12, UR19 ;  /* 0x00000013000c7c82 */ /* 0x000fe20008000000 */
[----:B------:R-:W-:-:S02]  /*0e70*/  UMOV UR13, UR20 ;  /* 0x00000014000d7c82 */ /* 0x000fc40008000000 */
[----:B------:R-:W-:Y:S01]  /*0e80*/  UIMAD UR6, UR6, UR10, URZ ;  /* 0x0000000a060672a4 */ /* 0x000fe2000f8e023f */
[----:B------:R-:W0:Y:S01]  /*0e90*/  F2I.U32.TRUNC.NTZ R2, R2 ;  /* 0x0000000200027305 */ /* 0x000e22000020f000 */
[----:B------:R-:W-:Y:S02]  /*0ea0*/  UIMAD.WIDE.U32 UR12, UR17, UR10, UR12 ;  /* 0x0000000a110c72a5 */ /* 0x000fe4000f8e000c */
[----:B------:R-:W-:Y:S01]  /*0eb0*/  UIMAD UR17, UR17, UR11, UR6 ;  /* 0x0000000b111172a4 */ /* 0x000fe2000f8e0206 */
[----:B------:R-:W-:Y:S01]  /*0ec0*/  ULDC UR24, c[0x0][0x658] ;  /* 0x0001960000187ab9 */ /* 0x000fe20000000800 */
[----:B------:R-:W-:Y:S02]  /*0ed0*/  UMOV UR22, 0xffffffff ;  /* 0xffffffff00167882 */ /* 0x000fe40000000000 */
[----:B------:R-:W-:Y:S01]  /*0ee0*/  UIADD3 UR17, UR13, UR17, URZ ;  /* 0x000000110d117290 */ /* 0x000fe2000fffe03f */
[----:B------:R-:W-:Y:S01]  /*0ef0*/  ULDC UR19, c[0x0][0x618] ;  /* 0x0001860000137ab9 */ /* 0x000fe20000000800 */
[----:B------:R-:W-:Y:S01]  /*0f00*/  ULDC.64 UR6, c[0x0][0x640] ;  /* 0x0001900000067ab9 */ /* 0x000fe20000000a00 */
[----:B------:R-:W-:Y:S01]  /*0f10*/  USHF.L.U32 UR13, UR22, UR24, URZ ;  /* 0x00000018160d7299 */ /* 0x000fe2000800063f */
[----:B------:R-:W-:Y:S01]  /*0f20*/  ISETP.NE.U32.AND P0, PT, RZ, UR6, PT ;  /* 0x00000006ff007c0c */ /* 0x000fe2000bf05070 */
[----:B------:R-:W-:-:S02]  /*0f30*/  USHF.R.U64 UR22, UR12, UR19, UR17 ;  /* 0x000000130c167299 */ /* 0x000fc40008001211 */
[----:B------:R-:W-:Y:S01]  /*0f40*/  USHF.R.U32.HI UR12, URZ, UR19, UR17 ;  /* 0x000000133f0c7299 */ /* 0x000fe20008011611 */
[----:B0-----:R-:W-:Y:S01]  /*0f50*/  R2UR UR16, R2 ;  /* 0x00000000021072ca */ /* 0x001fe200000e0000 */
[----:B------:R-:W-:Y:S01]  /*0f60*/  ULDC UR21, c[0x0][0x608] ;  /* 0x0001820000157ab9 */ /* 0x000fe20000000800 */
[----:B------:R-:W-:Y:S01]  /*0f70*/  ISETP.NE.AND.EX P0, PT, RZ, UR7, PT, P0 ;  /* 0x00000007ff007c0c */ /* 0x000fe2000bf05300 */
[----:B------:R-:W-:Y:S02]  /*0f80*/  USHF.R.U64 UR26, UR22, UR21, UR12 ;  /* 0x00000015161a7299 */ /* 0x000fe4000800120c */
[----:B------:R-:W-:Y:S01]  /*0f90*/  USHF.R.U32.HI UR12, URZ, UR21, UR12 ;  /* 0x000000153f0c7299 */ /* 0x000fe2000801160c */
[----:B------:R-:W-:Y:S01]  /*0fa0*/  UMOV UR20, 0x1 ;  /* 0x0000000100147882 */ /* 0x000fe20000000000 */
[----:B------:R-:W-:Y:S02]  /*0fb0*/  UIADD3 UR14, -UR14, URZ, URZ ;  /* 0x0000003f0e0e7290 */ /* 0x000fe4000fffe13f */
[----:B------:R-:W-:-:S02]  /*0fc0*/  USHF.R.U64 UR27, UR26, UR24, UR12 ;  /* 0x000000181a1b7299 */ /* 0x000fc4000800120c */
[----:B------:R-:W-:Y:S01]  /*0fd0*/  USHF.L.U32 UR19, UR20, UR24, URZ ;  /* 0x0000001814137299 */ /* 0x000fe2000800063f */
[----:B------:R-:W-:Y:S01]  /*0fe0*/  ULDC UR15, c[0x0][0x144] ;  /* 0x00005100000f7ab9 */ /* 0x000fe20000000800 */
[----:B------:R-:W-:Y:S01]  /*0ff0*/  ULDC UR10, c[0x0][0x600] ;  /* 0x00018000000a7ab9 */ /* 0x000fe20000000800 */
[----:B------:R-:W-:Y:S02]  /*1000*/  ULOP3.LUT UR20, URZ, UR13, URZ, 0x33, !UPT ;  /* 0x0000000d3f147292 */ /* 0x000fe4000f8e333f */
[----:B------:R-:W-:Y:S02]  /*1010*/  USHF.R.U32.HI UR13, URZ, UR24, UR12 ;  /* 0x000000183f0d7299 */ /* 0x000fe4000801160c */
[----:B------:R-:W-:Y:S02]  /*1020*/  UIADD3 UR11, UR10, -0x1, URZ ;  /* 0xffffffff0a0b7890 */ /* 0x000fe4000fffe03f */
[----:B------:R-:W-:Y:S02]  /*1030*/  UIADD3 UR23, -UR16, URZ, URZ ;  /* 0x0000003f10177290 */ /* 0x000fe4000fffe13f */
[----:B------:R-:W-:Y:S01]  /*1040*/  UIMAD UR4, UR15, UR14, UR4 ;  /* 0x0000000e0f0472a4 */ /* 0x000fe2000f8e0204 */
[----:B------:R-:W-:Y:S01]  /*1050*/  ULDC UR28, c[0x0][0x148] ;  /* 0x00005200001c7ab9 */ /* 0x000fe20000000800 */
[----:B------:R-:W-:Y:S01]  /*1060*/  ULDC UR24, c[0x0][0x648] ;  /* 0x0001920000187ab9 */ /* 0x000fe20000000800 */
[----:B------:R-:W-:Y:S01]  /*1070*/  ULDC UR25, c[0x0][0x638] ;  /* 0x00018e0000197ab9 */ /* 0x000fe20000000800 */
[----:B------:R-:W-:Y:S01]  /*1080*/  UMOV UR12, UR27 ;  /* 0x0000001b000c7c82 */ /* 0x000fe20008000000 */
[----:B------:R-:W-:Y:S07]  /*1090*/  @!P0 BRA `(.L_x_12) ;  /* 0x0000000000308947 */ /* 0x000fee0003800000 */
[----:B------:R-:W-:Y:S02]  /*10a0*/  ULDC UR16, c[0x0][0x64c] ;  /* 0x0001930000107ab9 */ /* 0x000fe40000000800 */
        /* <DEDUP_REMOVED lines=8> */
[----:B------:R-:W-:-:S07]  /*1130*/  UIMAD.WIDE.U32.X UR6, UR21, UR7, UR16, UP1 ;  /* 0x00000007150672a5 */ /* 0x000fce00088e0410 */
[----:B------:R-:W-:Y:S01]  /*1140*/  UMOV UR12, UR6 ;  /* 0x00000006000c7c82 */ /* 0x000fe20008000000 */
[----:B------:R-:W-:-:S05]  /*1150*/  UMOV UR13, UR7 ;  /* 0x00000007000d7c82 */ /* 0x000fca0008000000 */
.L_x_12:
[----:B------:R-:W-:Y:S01]  /*1160*/  UISETP.NE.AND UP1, UPT, UR38, URZ, UPT ;  /* 0x0000003f2600728c */ /* 0x000fe2000bf25270 */
[----:B------:R-:W-:Y:S01]  /*1170*/  IMAD.MOV.U32 R5, RZ, RZ, 0x1 ;  /* 0x00000001ff057424 */ /* 0x000fe200078e00ff */
[----:B------:R-:W-:Y:S01]  /*1180*/  USHF.R.U64 UR6, UR12, UR24, UR13 ;  /* 0x000000180c067299 */ /* 0x000fe2000800120d */
[----:B------:R-:W-:Y:S01]  /*1190*/  IMAD.U32 R2, RZ, RZ, UR5 ;  /* 0x00000005ff027e24 */ /* 0x000fe2000f8e00ff */
[----:B------:R-:W-:Y:S02]  /*11a0*/  ULOP3.LUT UR20, UR26, UR20, URZ, 0xc0, !UPT ;  /* 0x000000141a147292 */ /* 0x000fe4000f8ec03f */
[----:B------:R-:W-:Y:S02]  /*11b0*/  UIADD3 UR7, -UR6, URZ, URZ ;  /* 0x0000003f06077290 */ /* 0x000fe4000fffe13f */
[----:B------:R-:W-:Y:S02]  /*11c0*/  UIMAD UR19, UR19, UR6, UR20 ;  /* 0x00000006131372a4 */ /* 0x000fe4000f8e0214 */
[----:B------:R-:W-:-:S02]  /*11d0*/  ULOP3.LUT UR11, UR22, UR11, URZ, 0xc0, !UPT ;  /* 0x0000000b160b7292 */ /* 0x000fc4000f8ec03f */
[----:B------:R-:W-:Y:S02]  /*11e0*/  @UP1 UIMAD UR4, UR28, UR23, UR9 ;  /* 0x000000171c0412a4 */ /* 0x000fe4000f8e0209 */
[----:B------:R-:W-:-:S03]  /*11f0*/  UIMAD UR6, UR7, UR25, UR27 ;  /* 0x00000019070672a4 */ /* 0x000fc6000f8e021b */
[----:B------:R-:W-:Y:S01]  /*1200*/  ULDC UR7, c[0x0][0x610] ;  /* 0x0001840000077ab9 */ /* 0x000fe20000000800 */
[----:B------:R-:W-:Y:S02]  /*1210*/  UIMAD UR6, UR6, UR10, UR11 ;  /* 0x0000000a060672a4 */ /* 0x000fe4000f8e020b */
[----:B------:R-:W-:-:S04]  /*1220*/  UIMAD UR4, UR19, UR7, UR4 ;  /* 0x00000007130472a4 */ /* 0x000fc8000f8e0204 */
[----:B------:R-:W-:Y:S02]  /*1230*/  USEL UR7, UR6, UR4, !UP1 ;  /* 0x0000000406077287 */ /* 0x000fe4000c800000 */
[----:B------:R-:W-:-:S04]  /*1240*/  USEL UR4, UR4, UR6, !UP1 ;  /* 0x0000000604047287 */ /* 0x000fc8000c800000 */
[----:B------:R-:W-:Y:S02]  /*1250*/  IMAD.U32 R18, RZ, RZ, UR7 ;  /* 0x00000007ff127e24 */ /* 0x000fe4000f8e00ff */
[----:B------:R-:W-:-:S07]  /*1260*/  IMAD.U32 R19, RZ, RZ, UR4 ;  /* 0x00000004ff137e24 */ /* 0x000fce000f8e00ff */
.L_x_10:
[----:B------:R-:W-:Y:S02]  /*1270*/  ULDC UR4, c[0x0][0x28c] ;  /* 0x0000a30000047ab9 */ /* 0x000fe40000000800 */
[----:B------:R-:W-:-:S04]  /*1280*/  UIADD3 UR4, UR4, 0xff, URZ ;  /* 0x000000ff04047890 */ /* 0x000fc8000fffe03f */
[----:B------:R-:W-:-:S04]  /*1290*/  USHF.R.S32.HI UR5, URZ, 0x1f, UR4 ;  /* 0x0000001f3f057899 */ /* 0x000fc80008011404 */
[----:B------:R-:W-:-:S04]  /*12a0*/  ULEA.HI UR5, UR5, UR4, URZ, 0x8 ;  /* 0x0000000405057291 */ /* 0x000fc8000f8f403f */
[----:B------:R-:W-:Y:S01]  /*12b0*/  USHF.R.S32.HI UR37, URZ, 0x8, UR5 ;  /* 0x000000083f257899 */ /* 0x000fe20008011405 */
[----:B------:R-:W-:Y:S11]  /*12c0*/  @!P1 BRA `(.L_x_13) ;  /* 0x0000003c00089947 */ /* 0x000ff60003800000 */
[----:B------:R-:W-:-:S06]  /*12d0*/  UISETP.GT.U32.AND UP1, UPT, UR18, 0x1, UPT ;  /* 0x000000011200788c */ /* 0x000fcc000bf24070 */
[----:B------:R-:W-:-:S13]  /*12e0*/  PLOP3.LUT P0, PT, PT, PT, UP1, 0x80, 0x0 ;  /* 0x000000000000781c */ /* 0x000fda0003f0f018 */
[----:B------:R-:W-:Y:S05]  /*12f0*/  @P0 EXIT ;  /* 0x000000000000094d */ /* 0x000fea0003800000 */
.L_x_14:
[----:B------:R-:W-:-:S08]  /*1300*/  NOP ;  /* 0x0000000000007918 */ /* 0x000fd00000000000 */
[----:B------:R-:W0:Y:S02]  /*1310*/  USETMAXREG.TRY_ALLOC.CTAPOOL UP1, 0xe8 ;  /* 0x000000e8000079c8 */ /* 0x000e240008020600 */
[----:B0-----:R-:W-:-:S13]  /*1320*/  PLOP3.LUT P0, PT, PT, PT, UP1, 0x80, 0x0 ;  /* 0x000000000000781c */ /* 0x001fda0003f0f018 */
[----:B------:R-:W-:Y:S05]  /*1330*/  @!P0 BRA `(.L_x_14) ;  /* 0xfffffffc00f08947 */ /* 0x000fea000383ffff */
[----:B------:R-:W-:-:S13]  /*1340*/  LOP3.LUT P0, RZ, R5, 0xff, RZ, 0xc0, !PT ;  /* 0x000000ff05ff7812 */ /* 0x000fda000780c0ff */
[----:B------:R-:W-:Y:S05]  /*1350*/  @!P0 EXIT ;  /* 0x000000000000894d */ /* 0x000fea0003800000 */
[----:B------:R-:W0:Y:S01]  /*1360*/  S2UR UR5, SR_CgaCtaId ;  /* 0x00000000000579c3 */ /* 0x000e220000008800 */
[----:B------:R-:W-:Y:S01]  /*1370*/  VIADD R6, R0, 0xffffffff ;  /* 0xffffffff00067836 */ /* 0x000fe20000000000 */
[----:B------:R-:W-:Y:S01]  /*1380*/  SHF.R.S32.HI R0, RZ, 0x1f, R3 ;  /* 0x0000001fff007819 */ /* 0x000fe20000011403 */
[----:B------:R-:W-:Y:S01]  /*1390*/  USHF.R.U32.HI UR4, URZ, 0x3, UR37 ;  /* 0x000000033f047899 */ /* 0x000fe20008011625 */
[----:B------:R-:W-:Y:S02]  /*13a0*/  UMOV UR41, 0x400 ;  /* 0x0000040000297882 */ /* 0x000fe40000000000 */
[----:B------:R-:W-:Y:S01]  /*13b0*/  R2UR UR43, R6 ;  /* 0x00000000062b72ca */ /* 0x000fe200000e0000 */
[----:B------:R-:W-:Y:S01]  /*13c0*/  ULOP3.LUT UR42, UR37, 0x7, URZ, 0xc0, !UPT ;  /* 0x00000007252a7892 */ /* 0x000fe2000f8ec03f */
[CC--:B------:R-:W-:Y:S01]  /*13d0*/  LEA.HI R4, R0.reuse, R3.reuse, RZ, 0x2 ;  /* 0x0000000300047211 */ /* 0x0c0fe200078f10ff */
[----:B------:R-:W-:Y:S01]  /*13e0*/  ULOP3.LUT UR4, UR4, 0x1, URZ, 0xc0, !UPT ;  /* 0x0000000104047892 */ /* 0x000fe2000f8ec03f */
[----:B------:R-:W-:Y:S01]  /*13f0*/  LEA.HI R0, R0, R3, RZ, 0x5 ;  /* 0x0000000300007211 */ /* 0x000fe200078f28ff */
[----:B------:R-:W-:Y:S01]  /*1400*/  USEL UR42, UR42, URZ, !UP0 ;  /* 0x0000003f2a2a7287 */ /* 0x000fe2000c000000 */
[--C-:B------:R-:W-:Y:S01]  /*1410*/  SHF.R.S32.HI R48, RZ, 0x2, R4.reuse ;  /* 0x00000002ff307819 */ /* 0x100fe20000011404 */
[----:B------:R-:W-:Y:S01]  /*1420*/  UISETP.EQ.U32.AND UP0, UPT, UR4, 0x1, !UP0 ;  /* 0x000000010400788c */ /* 0x000fe2000c702070 */
[----:B------:R-:W-:Y:S01]  /*1430*/  SHF.R.S32.HI R5, RZ, 0x1f, R4 ;  /* 0x0000001fff057819 */ /* 0x000fe20000011404 */
[----:B------:R-:W-:Y:S01]  /*1440*/  UISETP.LT.AND UP1, UPT, UR37, 0x1, UPT ;  /* 0x000000012500788c */ /* 0x000fe2000bf21270 */
[----:B------:R-:W-:Y:S01]  /*1450*/  LOP3.LUT R50, R4, 0xfffffffc, RZ, 0xc0, !PT ;  /* 0xfffffffc04327812 */ /* 0x000fe200078ec0ff */
[----:B------:R-:W-:Y:S01]  /*1460*/  ULDC UR6, c[0x0][0x284] ;  /* 0x0000a10000067ab9 */ /* 0x000fe20000000800 */
[----:B------:R-:W-:Y:S01]  /*1470*/  LEA.HI R5, R5, R48, RZ, 0x3 ;  /* 0x0000003005057211 */ /* 0x000fe200078f18ff */
[----:B------:R-:W-:Y:S01]  /*1480*/  USHF.L.U32 UR43, UR43, 0x3, URZ ;  /* 0x000000032b2b7899 */ /* 0x000fe2000800063f */
[----:B------:R-:W-:Y:S01]  /*1490*/  ISETP.NE.AND P0, PT, R6, RZ, PT ;  /* 0x000000ff0600720c */ /* 0x000fe20003f05270 */
[----:B------:R-:W-:Y:S01]  /*14a0*/  USEL UR45, UR37, 0x1, UP1 ;  /* 0x00000001252d7887 */ /* 0x000fe20008800000 */
[----:B------:R-:W-:Y:S01]  /*14b0*/  LOP3.LUT R5, R5, 0xfffffff8, RZ, 0xc0, !PT ;  /* 0xfffffff805057812 */ /* 0x000fe200078ec0ff */
[----:B------:R-:W-:Y:S01]  /*14c0*/  IMAD.IADD R50, R3, 0x1, -R50 ;  /* 0x0000000103327824 */ /* 0x000fe200078e0a32 */
[----:B0-----:R-:W-:Y:S01]  /*14d0*/  ULEA UR41, UR5, UR41, 0x18 ;  /* 0x0000002905297291 */ /* 0x001fe2000f8ec03f */
[----:B------:R-:W-:Y:S01]  /*14e0*/  IMAD.U32 R52, RZ, RZ, UR43 ;  /* 0x0000002bff347e24 */ /* 0x000fe2000f8e00ff */
[----:B------:R-:W-:Y:S01]  /*14f0*/  SEL R61, RZ, 0x1, P0 ;  /* 0x00000001ff3d7807 */ /* 0x000fe20000000000 */
[----:B------:R-:W-:Y:S01]  /*1500*/  IMAD.IADD R48, R48, 0x1, -R5 ;  /* 0x0000000130307824 */ /* 0x000fe200078e0a05 */
[----:B------:R-:W-:Y:S01]  /*1510*/  UIADD3 UR44, UR41, 0x90, URZ ;  /* 0x00000090292c7890 */ /* 0x000fe2000fffe03f */
[----:B------:R-:W-:Y:S01]  /*1520*/  SHF.R.S32.HI R5, RZ, 0x5, R0 ;  /* 0x00000005ff057819 */ /* 0x000fe20000011400 */
[----:B------:R-:W-:Y:S01]  /*1530*/  UIADD3 UR4, UR41, 0x20180, URZ ;  /* 0x0002018029047890 */ /* 0x000fe2000fffe03f */
[C---:B------:R-:W-:Y:S01]  /*1540*/  LOP3.LUT R54, R52.reuse, 0x8, RZ, 0xc0, !PT ;  /* 0x0000000834367812 */ /* 0x040fe200078ec0ff */
[----:B------:R-:W-:Y:S01]  /*1550*/  UIADD3 UR5, UR41, 0x180, URZ ;  /* 0x0000018029057890 */ /* 0x000fe2000fffe03f */
[--C-:B------:R-:W-:Y:S01]  /*1560*/  SHF.R.S32.HI R49, RZ, 0x1f, R48.reuse ;  /* 0x0000001fff317819 */ /* 0x100fe20000011430 */
[----:B------:R-:W-:Y:S01]  /*1570*/  USHF.R.U32.HI UR4, URZ, 0x4, UR4 ;  /* 0x000000043f047899 */ /* 0x000fe20008011604 */
[C-C-:B------:R-:W-:Y:S01]  /*1580*/  IMAD R55, R5.reuse, -0x10, -R48.reuse ;  /* 0xfffffff005377824 */ /* 0x140fe200078e0a30 */
[----:B------:R-:W-:Y:S01]  /*1590*/  USHF.R.U32.HI UR5, URZ, 0x4, UR5 ;  /* 0x000000043f057899 */ /* 0x000fe20008011605 */
[----:B------:R-:W-:Y:S01]  /*15a0*/  IMAD.U32 R51, RZ, RZ, UR44 ;  /* 0x0000002cff337e24 */ /* 0x000fe2000f8e00ff */
[----:B------:R-:W-:Y:S01]  /*15b0*/  ULOP3.LUT UR4, UR4, 0x3fff, URZ, 0xc0, !UPT ;  /* 0x00003fff04047892 */ /* 0x000fe2000f8ec03f */
[----:B------:R-:W-:Y:S01]  /*15c0*/  IMAD.WIDE R48, R5, 0x10, R48 ;  /* 0x0000001005307825 */ /* 0x000fe200078e0230 */
[----:B------:R-:W-:Y:S01]  /*15d0*/  ULOP3.LUT UR5, UR5, 0x3fff, URZ, 0xc0, !UPT ;  /* 0x00003fff05057892 */ /* 0x000fe2000f8ec03f */
[----:B------:R-:W-:Y:S01]  /*15e0*/  LOP3.LUT R52, R52, 0x8, RZ, 0xc, !PT ;  /* 0x0000000834347812 */ /* 0x000fe200078e0cff */
[----:B------:R-:W-:Y:S01]  /*15f0*/  USHF.L.U32 UR36, UR37, 0x1, URZ ;  /* 0x0000000125247899 */ /* 0x000fe2000800063f */
[----:B------:R-:W-:Y:S01]  /*1600*/  VIADD R53, R51, UR43 ;  /* 0x0000002b33357c36 */ /* 0x000fe20008000000 */
[----:B------:R-:W-:Y:S01]  /*1610*/  LOP3.LUT R54, R54, 0x18, RZ, 0x3c, !PT ;  /* 0x0000001836367812 */ /* 0x000fe200078e3cff */
[----:B------:R-:W-:Y:S01]  /*1620*/  VIADD R55, R55, UR6 ;  /* 0x0000000637377c36 */ /* 0x000fe20008000000 */
[----:B------:R-:W-:-:S02]  /*1630*/  UIADD3 UR45, -UR45, UR37, URZ ;  /* 0x000000252d2d7290 */ /* 0x000fc4000fffe13f */
[----:B------:R-:W-:Y:S02]  /*1640*/  USEL UR46, URZ, 0x1, !UP0 ;  /* 0x000000013f2e7887 */ /* 0x000fe4000c000000 */
[----:B------:R-:W-:Y:S02]  /*1650*/  ULOP3.LUT UR47, UR4, 0x10000, URZ, 0xfc, !UPT ;  /* 0x00010000042f7892 */ /* 0x000fe4000f8efc3f */
[----:B------:R-:W-:-:S12]  /*1660*/  ULOP3.LUT UR48, UR5, 0x10000, URZ, 0xfc, !UPT ;  /* 0x0001000005307892 */ /* 0x000fd8000f8efc3f */
.L_x_86:
[----:B------:R-:W-:Y:S01]  /*1670*/  SHF.L.U32 R0, R61, 0x1f, RZ ;  /* 0x0000001f3d007819 */ /* 0x000fe200000006ff */
[----:B------:R-:W-:Y:S02]  /*1680*/  ULDC UR4, c[0x0][0x28c] ;  /* 0x0000a30000047ab9 */ /* 0x000fe40000000800 */
[----:B------:R-:W-:Y:S01]  /*1690*/  ISETP.LT.AND P1, PT, RZ, UR4, PT ;  /* 0x00000004ff007c0c */ /* 0x000fe2000bf21270 */
[----:B------:R-:W0:Y:S02]  /*16a0*/  SYNCS.PHASECHK.TRANS64.TRYWAIT P0, [R51+UR43], R0 ;  /* 0x00000000330075a7 */ /* 0x000e24000800016b */
[----:B01-3--:R-:W-:Y:S10]  /*16b0*/  @!P0 BRA `(.L_x_15) ;  /* 0x0000004800c88947 */ /* 0x00bff40003800000 */
.L_x_112:
[----:B------:R-:W-:Y:S05]  /*16c0*/  @P1 BRA `(.L_x_16) ;  /* 0x0000000000401947 */ /* 0x000fea0003800000 */
[----:B0-----:R-:W-:Y:S01]  /*16d0*/  MOV R0, 0x0 ;  /* 0x0000000000007802 */ /* 0x001fe20000000f00 */
[----:B------:R-:W-:Y:S01]  /*16e0*/  ULDC.64 UR4, c[0x4][0x68] ;  /* 0x01001a0000047ab9 */ /* 0x000fe20000000a00 */
[----:B------:R-:W-:Y:S01]  /*16f0*/  ULDC.64 UR6, c[0x4][0x8] ;  /* 0x0100020000067ab9 */ /* 0x000fe20000000a00 */
[----:B------:R-:W-:Y:S01]  /*1700*/  IMAD.U32 R4, RZ, RZ, UR4 ;  /* 0x00000004ff047e24 */ /* 0x000fe2000f8e00ff */
[----:B------:R0:W1:Y:S01]  /*1710*/  LDC.64 R14, c[0x4][R0] ;  /* 0x01000000000e7b82 */ /* 0x0000620000000a00 */
[----:B------:R-:W-:Y:S01]  /*1720*/  IMAD.U32 R5, RZ, RZ, UR5 ;  /* 0x00000005ff057e24 */ /* 0x000fe2000f8e00ff */
[----:B------:R-:W-:Y:S01]  /*1730*/  ULDC.64 UR4, c[0x4][0x70] ;  /* 0x01001c0000047ab9 */ /* 0x000fe20000000a00 */
[----:B------:R-:W-:Y:S02]  /*1740*/  IMAD.U32 R10, RZ, RZ, UR6 ;  /* 0x00000006ff0a7e24 */ /* 0x000fe4000f8e00ff */
[----:B------:R-:W-:Y:S02]  /*1750*/  IMAD.U32 R6, RZ, RZ, UR4 ;  /* 0x00000004ff067e24 */ /* 0x000fe4000f8e00ff */
[----:B------:R-:W-:-:S02]  /*1760*/  IMAD.U32 R7, RZ, RZ, UR5 ;  /* 0x00000005ff077e24 */ /* 0x000fc4000f8e00ff */
[----:B------:R-:W-:Y:S02]  /*1770*/  IMAD.U32 R11, RZ, RZ, UR7 ;  /* 0x00000007ff0b7e24 */ /* 0x000fe4000f8e00ff */
[----:B------:R-:W-:Y:S02]  /*1780*/  IMAD.MOV.U32 R8, RZ, RZ, 0x1e1 ;  /* 0x000001e1ff087424 */ /* 0x000fe400078e00ff */
[----:B------:R-:W-:Y:S02]  /*1790*/  IMAD.MOV.U32 R12, RZ, RZ, 0x1 ;  /* 0x00000001ff0c7424 */ /* 0x000fe400078e00ff */
[----:B0-----:R-:W-:-:S07]  /*17a0*/  IMAD.MOV.U32 R13, RZ, RZ, RZ ;  /* 0x000000ffff0d7224 */ /* 0x001fce00078e00ff */
[----:B------:R-:W-:-:S07]  /*17b0*/  LEPC R20, `(.L_x_16) ;  /* 0x000000001014794e */ /* 0x000fce0000000000 */
[----:B-1---5:R-:W-:Y:S05]  /*17c0*/  CALL.ABS.NOINC R14 ;  /* 0x000000000e007343 */ /* 0x022fea0003c00000 */
.L_x_16:
[----:B------:R-:W-:-:S06]  /*17d0*/  ULOP3.LUT UR4, UR40, 0x1, URZ, 0xfc, !UPT ;  /* 0x0000000128047892 */ /* 0x000fcc000f8efc3f */
[----:B0-----:R-:W-:-:S05]  /*17e0*/  IMAD.U32 R0, RZ, RZ, UR4 ;  /* 0x00000004ff007e24 */ /* 0x001fca000f8e00ff */
[----:B------:R-:W-:-:S13]  /*17f0*/  ISETP.NE.AND P0, PT, R0, 0x3, PT ;  /* 0x000000030000780c */ /* 0x000fda0003f05270 */
[----:B------:R-:W-:Y:S05]  /*1800*/  @!P0 BRA `(.L_x_17) ;  /* 0x0000000000048947 */ /* 0x000fea0003800000 */
[----:B------:R-:W-:Y:S01]  /*1810*/  BPT.TRAP 0x1 ;  /* 0x000000040000795c */ /* 0x000fe20000300000 */
.L_x_17:
[----:B------:R-:W-:Y:S02]  /*1820*/  IMAD.U32 R3, RZ, RZ, UR42 ;  /* 0x0000002aff037e24 */ /* 0x000fe4000f8e00ff */
[----:B------:R-:W-:-:S03]  /*1830*/  IMAD.U32 R0, RZ, RZ, UR46 ;  /* 0x0000002eff007e24 */ /* 0x000fc6000f8e00ff */
[----:B------:R-:W-:Y:S02]  /*1840*/  LEA R3, R3, UR41, 0x3 ;  /* 0x0000002903037c11 */ /* 0x000fe4000f8e18ff */
[----:B------:R-:W-:-:S04]  /*1850*/  SHF.L.U32 R0, R0, 0x1f, RZ ;  /* 0x0000001f00007819 */ /* 0x000fc800000006ff */
[----:B------:R0:W1:Y:S01]  /*1860*/  SYNCS.PHASECHK.TRANS64.TRYWAIT P1, [R3+URZ], R0 ;  /* 0x00000000030075a7 */ /* 0x000062000802017f */
[----:B------:R-:W-:Y:S05]  /*1870*/  @!P0 BRA `(.L_x_18) ;  /* 0x0000000000048947 */ /* 0x000fea0003800000 */
[----:B------:R-:W-:Y:S01]  /*1880*/  BPT.TRAP 0x1 ;  /* 0x000000040000795c */ /* 0x000fe20000300000 */
.L_x_18:
[----:B-1----:R-:W-:Y:S05]  /*1890*/  @P1 BRA `(.L_x_19) ;  /* 0x0000000000081947 */ /* 0x002fea0003800000 */
[----:B------:R-:W1:Y:S02]  /*18a0*/  SYNCS.PHASECHK.TRANS64.TRYWAIT P1, [R3+URZ], R0 ;  /* 0x00000000030075a7 */ /* 0x000e64000802017f */
[----:B-1----:R-:W-:Y:S05]  /*18b0*/  @!P1 BRA `(.L_x_20) ;  /* 0x00000048005c9947 */ /* 0x002fea0003800000 */
.L_x_19:
[----:B------:R-:W-:Y:S05]  /*18c0*/  WARPSYNC.ALL ;  /* 0x0000000000007948 */ /* 0x000fea0003800000 */
[----:B------:R-:W-:Y:S01]  /*18d0*/  ULEA UR9, UR42, UR48, 0xa ;  /* 0x000000302a097291 */ /* 0x000fe2000f8e503f */
[----:B------:R-:W-:Y:S01]  /*18e0*/  WARPGROUP.ARRIVE ;  /* 0x00000000000079c5 */ /* 0x000fe20000000000 */
[----:B------:R-:W-:Y:S01]  /*18f0*/  UIMAD UR8, UR42, 0x300, UR47 ;  /* 0x000003002a0878a4 */ /* 0x000fe2000f8e022f */
[----:B01----:R-:W-:Y:S01]  /*1900*/  IMAD.U32 R0, RZ, RZ, UR45 ;  /* 0x0000002dff007e24 */ /* 0x003fe2000f8e00ff */
[----:B------:R-:W-:Y:S01]  /*1910*/  UMOV UR5, 0x40000040 ;  /* 0x4000004000057882 */ /* 0x000fe20000000000 */
[----:B------:R-:W-:Y:S01]  /*1920*/  UMOV UR7, 0x40000040 ;  /* 0x4000004000077882 */ /* 0x000fe20000000000 */
[----:B------:R-:W-:Y:S01]  /*1930*/  UIADD3 UR10, UR8, 0x80, URZ ;  /* 0x00000080080a7890 */ /* 0x000fe2000fffe03f */
[----:B------:R-:W-:-:S02]  /*1940*/  UMOV UR4, UR9 ;  /* 0x0000000900047c82 */ /* 0x000fc40008000000 */
[----:B------:R-:W-:Y:S01]  /*1950*/  UMOV UR6, UR8 ;  /* 0x0000000800067c82 */ /* 0x000fe20008000000 */
[----:B------:R-:W-:Y:S01]  /*1960*/  UIADD3 UR11, UR8, 0x100, URZ ;  /* 0x00000100080b7890 */ /* 0x000fe2000fffe03f */
[----:B------:R-:W-:Y:S01]  /*1970*/  IGMMA.64x16x32.S8.S8 R40, gdesc[UR4], RZ, !UPT, gsb0 ;  /* 0x00600000042879f1 */ /* 0x000fe2000c0410ff */
[----:B------:R-:W-:Y:S01]  /*1980*/  UMOV UR7, 0x40000040 ;  /* 0x4000004000077882 */ /* 0x000fe20000000000 */
[----:B------:R-:W-:Y:S01]  /*1990*/  UMOV UR6, UR10 ;  /* 0x0000000a00067c82 */ /* 0x000fe20008000000 */
[----:B------:R-:W-:Y:S01]  /*19a0*/  UIADD3 UR10, UR8, 0x82, URZ ;  /* 0x00000082080a7890 */ /* 0x000fe2000fffe03f */
[----:B------:R-:W-:Y:S01]  /*19b0*/  ISETP.GE.AND P1, PT, R0, 0x1, PT ;  /* 0x000000010000780c */ /* 0x000fe20003f26270 */
[----:B------:R-:W-:Y:S02]  /*19c0*/  WARPGROUP.DEPBAR.LE gsb0, 0x0 ;  /* 0x00008000000079c5 */ /* 0x000fe40000010000 */
[----:B------:R-:W-:-:S06]  /*19d0*/  WARPGROUP.ARRIVE ;  /* 0x00000000000079c5 */ /* 0x000fcc0000000000 */
[----:B------:R-:W-:Y:S01]  /*19e0*/  IGMMA.64x16x32.S8.S8 R32, gdesc[UR4], RZ, !UPT, gsb0 ;  /* 0x00600000042079f1 */ /* 0x000fe2000c0410ff */
[----:B------:R-:W-:Y:S01]  /*19f0*/  UMOV UR6, UR11 ;  /* 0x0000000b00067c82 */ /* 0x000fe20008000000 */
[----:B------:R-:W-:Y:S01]  /*1a00*/  UMOV UR7, 0x40000040 ;  /* 0x4000004000077882 */ /* 0x000fe20000000000 */
[----:B------:R-:W-:Y:S01]  /*1a10*/  UIADD3 UR11, UR8, 0x102, URZ ;  /* 0x00000102080b7890 */ /* 0x000fe2000fffe03f */
[----:B------:R-:W-:Y:S02]  /*1a20*/  WARPGROUP.DEPBAR.LE gsb0, 0x0 ;  /* 0x00008000000079c5 */ /* 0x000fe40000010000 */
[----:B------:R-:W-:-:S06]  /*1a30*/  WARPGROUP.ARRIVE ;  /* 0x00000000000079c5 */ /* 0x000fcc0000000000 */
[----:B------:R-:W-:Y:S01]  /*1a40*/  IGMMA.64x16x32.S8.S8 R24, gdesc[UR4], RZ, !UPT, gsb0 ;  /* 0x00600000041879f1 */ /* 0x000fe2000c0410ff */
[----:B------:R-:W-:Y:S02]  /*1a50*/  UIADD3 UR4, UR9, 0x2, URZ ;  /* 0x0000000209047890 */ /* 0x000fe4000fffe03f */
[----:B------:R-:W-:Y:S01]  /*1a60*/  UIADD3 UR6, UR8, 0x2, URZ ;  /* 0x0000000208067890 */ /* 0x000fe2000fffe03f */
[----:B------:R-:W-:Y:S01]  /*1a70*/  UMOV UR5, 0x40000040 ;  /* 0x4000004000057882 */ /* 0x000fe20000000000 */
[----:B------:R-:W-:Y:S01]  /*1a80*/  UMOV UR7, 0x40000040 ;  /* 0x4000004000077882 */ /* 0x000fe20000000000 */
[----:B------:R-:W-:Y:S02]  /*1a90*/  WARPGROUP.DEPBAR.LE gsb0, 0x0 ;  /* 0x00008000000079c5 */ /* 0x000fe40000010000 */
[----:B------:R-:W-:-:S06]  /*1aa0*/  WARPGROUP.ARRIVE ;  /* 0x00000000000079c5 */ /* 0x000fcc0000000000 */
[----:B------:R-:W-:Y:S01]  /*1ab0*/  IGMMA.64x16x32.S8.S8 R40, gdesc[UR4], R40, gsb0 ;  /* 0x00600000042879f1 */ /* 0x000fe20008041028 */
[----:B------:R-:W-:Y:S01]  /*1ac0*/  UMOV UR6, UR10 ;  /* 0x0000000a00067c82 */ /* 0x000fe20008000000 */
[----:B------:R-:W-:Y:S01]  /*1ad0*/  UMOV UR7, 0x40000040 ;  /* 0x4000004000077882 */ /* 0x000fe20000000000 */
[----:B------:R-:W-:Y:S01]  /*1ae0*/  UIADD3 UR10, UR8, 0x84, URZ ;  /* 0x00000084080a7890 */ /* 0x000fe2000fffe03f */
        /* <DEDUP_REMOVED lines=102> */
[----:B------:R-:W-:Y:S02]  /*2150*/  UIADD3 UR4, UR9, 0x206, URZ ;  /* 0x0000020609047890 */ /* 0x000fe4000fffe03f */
[----:B------:R-:W-:Y:S01]  /*2160*/  UIADD3 UR6, UR8, 0x186, URZ ;  /* 0x0000018608067890 */ /* 0x000fe2000fffe03f */
[----:B------:R-:W-:Y:S01]  /*2170*/  UMOV UR5, 0x40000040 ;  /* 0x4000004000057882 */ /* 0x000fe20000000000 */
[----:B------:R-:W-:Y:S01]  /*2180*/  UMOV UR7, 0x40000040 ;  /* 0x4000004000077882 */ /* 0x000fe20000000000 */
[----:B------:R-:W-:Y:S02]  /*2190*/  UIADD3 UR9, UR8, 0x206, URZ ;  /* 0x0000020608097890 */ /* 0x000fe4000fffe03f */
[----:B------:R-:W-:Y:S01]  /*21a0*/  UIADD3 UR8, UR8, 0x286, URZ ;  /* 0x0000028608087890 */ /* 0x000fe2000fffe03f */
        /* <DEDUP_REMOVED lines=12> */
[----:B------:R-:W-:Y:S03]  /*2270*/  IGMMA.64x16x32.S8.S8 R24, gdesc[UR4], R24, gsb0 ;  /* 0x00600000041879f1 */ /* 0x000fe60008041018 */
[----:B------:R-:W-:Y:S02]  /*2280*/  WARPGROUP.DEPBAR.LE gsb0, 0x0 ;  /* 0x00008000000079c5 */ /* 0x000fe40000010000 */
[----:B------:R-:W-:Y:S05]  /*2290*/  @!P1 BRA `(.L_x_21) ;  /* 0x0000000c00049947 */ /* 0x000fea0003800000 */
[----:B------:R-:W-:Y:S01]  /*22a0*/  UIADD3 UR9, UR42, 0x1, URZ ;  /* 0x000000012a097890 */ /* 0x000fe2000fffe03f */
[----:B------:R-:W-:Y:S01]  /*22b0*/  IMAD.U32 R0, RZ, RZ, UR45 ;  /* 0x0000002dff007e24 */ /* 0x000fe2000f8e00ff */
[----:B------:R-:W-:Y:S02]  /*22c0*/  UMOV UR8, UR42 ;  /* 0x0000002a00087c82 */ /* 0x000fe40008000000 */
[----:B------:R-:W-:-:S04]  /*22d0*/  UISETP.NE.AND UP0, UPT, UR9, 0x8, UPT ;  /* 0x000000080900788c */ /* 0x000fc8000bf05270 */
[----:B------:R-:W-:Y:S02]  /*22e0*/  USEL UR4, URZ, 0x1, UP0 ;  /* 0x000000013f047887 */ /* 0x000fe40008000000 */
[----:B------:R-:W-:Y:S02]  /*22f0*/  USEL UR9, UR9, URZ, UP0 ;  /* 0x0000003f09097287 */ /* 0x000fe40008000000 */
[----:B------:R-:W-:-:S06]  /*2300*/  ULOP3.LUT UR4, UR46, UR4, URZ, 0x3c, !UPT ;  /* 0x000000042e047292 */ /* 0x000fcc000f8e3c3f */
[----:B------:R-:W-:-:S07]  /*2310*/  IMAD.U32 R5, RZ, RZ, UR4 ;  /* 0x00000004ff057e24 */ /* 0x000fce000f8e00ff */
.L_x_28:
[----:B01----:R-:W-:Y:S05]  /*2320*/  @!P0 BRA `(.L_x_22) ;  /* 0x0000000000048947 */ /* 0x003fea0003800000 */
[----:B------:R-:W-:Y:S01]  /*2330*/  BPT.TRAP 0x1 ;  /* 0x000000040000795c */ /* 0x000fe20000300000 */
.L_x_22:
[----:B------:R-:W-:Y:S01]  /*2340*/  ULEA UR4, UR9, UR41, 0x3 ;  /* 0x0000002909047291 */ /* 0x000fe2000f8e183f */
[----:B------:R-:W-:-:S08]  /*2350*/  SHF.L.U32 R3, R5, 0x1f, RZ ;  /* 0x0000001f05037819 */ /* 0x000fd000000006ff */
[----:B------:R0:W1:Y:S01]  /*2360*/  SYNCS.PHASECHK.TRANS64.TRYWAIT P1, [UR4], R3 ;  /* 0x00000003ff0075a7 */ /* 0x0000620008020144 */
[----:B------:R-:W-:Y:S05]  /*2370*/  @!P0 BRA `(.L_x_23) ;  /* 0x0000000000048947 */ /* 0x000fea0003800000 */
[----:B------:R-:W-:Y:S01]  /*2380*/  BPT.TRAP 0x1 ;  /* 0x000000040000795c */ /* 0x000fe20000300000 */
.L_x_23:
[----:B-1----:R-:W-:Y:S05]  /*2390*/  @P1 BRA `(.L_x_24) ;  /* 0x0000000000081947 */ /* 0x002fea0003800000 */
[----:B------:R-:W1:Y:S02]  /*23a0*/  SYNCS.PHASECHK.TRANS64.TRYWAIT P1, [UR4], R3 ;  /* 0x00000003ff0075a7 */ /* 0x000e640008020144 */
[----:B-1----:R-:W-:Y:S05]  /*23b0*/  @!P1 BRA `(.L_x_25) ;  /* 0x0000003c00b09947 */ /* 0x002fea0003800000 */
.L_x_24:
[----:B------:R-:W-:Y:S01]  /*23c0*/  ULEA UR11, UR9, UR48, 0xa ;  /* 0x00000030090b7291 */ /* 0x000fe2000f8e503f */
[----:B------:R-:W-:Y:S01]  /*23d0*/  WARPGROUP.ARRIVE ;  /* 0x00000000000079c5 */ /* 0x000fe20000000000 */
[----:B------:R-:W-:Y:S01]  /*23e0*/  UIMAD UR10, UR9, 0x300, UR47 ;  /* 0x00000300090a78a4 */ /* 0x000fe2000f8e022f */
[----:B------:R-:W-:Y:S01]  /*23f0*/  UMOV UR5, 0x40000040 ;  /* 0x4000004000057882 */ /* 0x000fe20000000000 */
[----:B------:R-:W-:Y:S02]  /*2400*/  UMOV UR7, 0x40000040 ;  /* 0x4000004000077882 */ /* 0x000fe40000000000 */
[----:B------:R-:W-:Y:S01]  /*2410*/  UIADD3 UR12, UR10, 0x80, URZ ;  /* 0x000000800a0c7890 */ /* 0x000fe2000fffe03f */
[----:B------:R-:W-:Y:S02]  /*2420*/  UMOV UR4, UR11 ;  /* 0x0000000b00047c82 */ /* 0x000fe40008000000 */
[----:B------:R-:W-:Y:S01]  /*2430*/  UMOV UR6, UR10 ;  /* 0x0000000a00067c82 */ /* 0x000fe20008000000 */
[----:B------:R-:W-:Y:S01]  /*2440*/  UIADD3 UR13, UR10, 0x100, URZ ;  /* 0x000001000a0d7890 */ /* 0x000fe2000fffe03f */
[----:B------:R-:W-:Y:S01]  /*2450*/  IGMMA.64x16x32.S8.S8 R40, gdesc[UR4], R40, gsb0 ;  /* 0x00600000042879f1 */ /* 0x000fe20008041028 */
[----:B------:R-:W-:Y:S01]  /*2460*/  UMOV UR7, 0x40000040 ;  /* 0x4000004000077882 */ /* 0x000fe20000000000 */
[----:B------:R-:W-:Y:S01]  /*2470*/  UMOV UR6, UR12 ;  /* 0x0000000c00067c82 */ /* 0x000fe20008000000 */
[----:B------:R-:W-:Y:S01]  /*2480*/  UIADD3 UR12, UR10, 0x82, URZ ;  /* 0x000000820a0c7890 */ /* 0x000fe2000fffe03f */
[----:B------:R-:W-:-:S02]  /*2490*/  WARPGROUP.DEPBAR.LE gsb0, 0x0 ;  /* 0x00008000000079c5 */ /* 0x000fc40000010000 */
        /* <DEDUP_REMOVED lines=141> */
[----:B------:R-:W-:Y:S01]  /*2d70*/  BPT.TRAP 0x1 ;  /* 0x000000040000795c */ /* 0x000fe20000300000 */
.L_x_26:
[----:B------:R-:W-:Y:S02]  /*2d80*/  UISETP.GT.U32.AND UP0, UPT, UR40, 0x1, UPT ;  /* 0x000000012800788c */ /* 0x000fe4000bf04070 */
[----:B------:R-:W-:-:S04]  /*2d90*/  ULEA UR4, UR8, UR41, 0x3 ;  /* 0x0000002908047291 */ /* 0x000fc8000f8e183f */
[----:B------:R-:W-:Y:S01]  /*2da0*/  UIADD3 UR4, UR4, 0x40, URZ ;  /* 0x0000004004047890 */ /* 0x000fe2000fffe03f */
[----:B------:R-:W-:-:S03]  /*2db0*/  PLOP3.LUT P1, PT, PT, PT, UP0, 0x80, 0x0 ;  /* 0x000000000000781c */ /* 0x000fc60003f2f008 */
[----:B------:R-:W-:-:S09]  /*2dc0*/  UPRMT UR4, URZ, 0x654, UR4 ;  /* 0x000006543f047896 */ /* 0x000fd20008000004 */
[----:B------:R-:W-:Y:S01]  /*2dd0*/  SYNCS.ARRIVE.TRANS64.RED.A1T0 RZ, [UR4], RZ ;  /* 0x000000ffffff79a7 */ /* 0x000fe20008100404 */
[----:B------:R-:W-:Y:S05]  /*2de0*/  @P1 BRA `(.L_x_27) ;  /* 0x0000000000041947 */ /* 0x000fea0003800000 */
[----:B------:R-:W-:Y:S01]  /*2df0*/  BPT.TRAP 0x1 ;  /* 0x000000040000795c */ /* 0x000fe20000300000 */
.L_x_27:
[----:B------:R-:W-:Y:S01]  /*2e00*/  UIADD3 UR9, UR9, 0x1, URZ ;  /* 0x0000000109097890 */ /* 0x000fe2000fffe03f */
[C---:B------:R-:W-:Y:S01]  /*2e10*/  ISETP.GT.AND P1, PT, R0.reuse, 0x1, PT ;  /* 0x000000010000780c */ /* 0x040fe20003f24270 */
[----:B------:R-:W-:Y:S01]  /*2e20*/  UIADD3 UR8, UR8, 0x1, URZ ;  /* 0x0000000108087890 */ /* 0x000fe2000fffe03f */
[----:B------:R-:W-:Y:S01]  /*2e30*/  VIADD R0, R0, 0xffffffff ;  /* 0xffffffff00007836 */ /* 0x000fe20000000000 */
[----:B------:R-:W-:Y:S02]  /*2e40*/  UISETP.NE.AND UP0, UPT, UR9, 0x8, UPT ;  /* 0x000000080900788c */ /* 0x000fe4000bf05270 */
[----:B------:R-:W-:Y:S02]  /*2e50*/  UISETP.NE.AND UP1, UPT, UR8, 0x8, UPT ;  /* 0x000000080800788c */ /* 0x000fe4000bf25270 */
[----:B------:R-:W-:Y:S02]  /*2e60*/  USEL UR4, URZ, 0x1, UP0 ;  /* 0x000000013f047887 */ /* 0x000fe40008000000 */
[----:B------:R-:W-:-:S02]  /*2e70*/  USEL UR9, UR9, URZ, UP0 ;  /* 0x0000003f09097287 */ /* 0x000fc40008000000 */
[----:B------:R-:W-:Y:S02]  /*2e80*/  USEL UR8, UR8, URZ, UP1 ;  /* 0x0000003f08087287 */ /* 0x000fe40008800000 */
[----:B------:R-:W-:Y:S01]  /*2e90*/  LOP3.LUT R5, R5, UR4, RZ, 0x3c, !PT ;  /* 0x0000000405057c12 */ /* 0x000fe2000f8e3cff */
[----:B------:R-:W-:Y:S09]  /*2ea0*/  @P1 BRA `(.L_x_28) ;  /* 0xfffffff4001c1947 */ /* 0x000ff2000383ffff */
.L_x_21:
[----:B------:R-:W2:Y:S01]  /*2eb0*/  LDC R0, c[0x0][0x28c] ;  /* 0x0000a300ff007b82 */ /* 0x000ea20000000800 */
[----:B------:R3:W-:Y:S01]  /*2ec0*/  SYNCS.ARRIVE.TRANS64.A1T0 RZ, [R52+UR44], RZ ;  /* 0x000000ff34ff79a7 */ /* 0x0007e2000810002c */
[----:B--2---:R-:W-:-:S13]  /*2ed0*/  ISETP.GE.AND P1, PT, R0, 0x1, PT ;  /* 0x000000010000780c */ /* 0x004fda0003f26270 */
[----:B---3--:R-:W-:Y:S05]  /*2ee0*/  @!P1 BRA `(.L_x_29) ;  /* 0x0000000000309947 */ /* 0x008fea0003800000 */
[----:B------:R-:W-:Y:S05]  /*2ef0*/  @!P0 BRA `(.L_x_30) ;  /* 0x0000000000048947 */ /* 0x000fea0003800000 */
[----:B------:R-:W-:Y:S01]  /*2f00*/  BPT.TRAP 0x1 ;  /* 0x000000040000795c */ /* 0x000fe20000300000 */
.L_x_30:
[----:B------:R-:W-:Y:S02]  /*2f10*/  UIADD3 UR4, UR45, UR42, URZ ;  /* 0x0000002a2d047290 */ /* 0x000fe4000fffe03f */
[----:B------:R-:W-:Y:S02]  /*2f20*/  UISETP.GT.U32.AND UP0, UPT, UR40, 0x1, UPT ;  /* 0x000000012800788c */ /* 0x000fe4000bf04070 */
[----:B------:R-:W-:-:S04]  /*2f30*/  USHF.L.U32 UR4, UR4, 0x3, URZ ;  /* 0x0000000304047899 */ /* 0x000fc8000800063f */
[----:B------:R-:W-:Y:S01]  /*2f40*/  ULOP3.LUT UR4, UR4, 0x38, URZ, 0xc0, !UPT ;  /* 0x0000003804047892 */ /* 0x000fe2000f8ec03f */
[----:B------:R-:W-:-:S03]  /*2f50*/  PLOP3.LUT P0, PT, PT, PT, UP0, 0x80, 0x0 ;  /* 0x000000000000781c */ /* 0x000fc60003f0f008 */
[----:B------:R-:W-:-:S04]  /*2f60*/  UIADD3 UR4, UR41, 0x40, UR4 ;  /* 0x0000004029047890 */ /* 0x000fc8000fffe004 */
[----:B------:R-:W-:-:S09]  /*2f70*/  UPRMT UR4, URZ, 0x654, UR4 ;  /* 0x000006543f047896 */ /* 0x000fd20008000004 */
[----:B------:R-:W-:Y:S01]  /*2f80*/  SYNCS.ARRIVE.TRANS64.RED.A1T0 RZ, [UR4], RZ ;  /* 0x000000ffffff79a7 */ /* 0x000fe20008100404 */
[----:B------:R-:W-:Y:S05]  /*2f90*/  @P0 BRA `(.L_x_29) ;  /* 0x0000000000040947 */ /* 0x000fea0003800000 */
[----:B------:R-:W-:Y:S01]  /*2fa0*/  BPT.TRAP 0x1 ;  /* 0x000000040000795c */ /* 0x000fe20000300000 */
.L_x_29:
[----:B------:R-:W-:Y:S01]  /*2fb0*/  SHF.L.U32 R0, R61, 0x1f, RZ ;  /* 0x0000001f3d007819 */ /* 0x000fe200000006ff */
[----:B------:R-:W-:Y:S01]  /*2fc0*/  UIADD3 UR42, UR36, UR42, URZ ;  /* 0x0000002a242a7290 */ /* 0x000fe2000fffe03f */
[----:B------:R-:W2:Y:S01]  /*2fd0*/  LDC R15, c[0x0][0x288] ;  /* 0x0000a200ff0f7b82 */ /* 0x000ea20000000800 */
[----:B------:R-:W-:Y:S02]  /*2fe0*/  IMAD.SHL.U32 R8, R50, 0x2, RZ ;  /* 0x0000000232087824 */ /* 0x000fe400078e00ff */
[----:B------:R-:W-:Y:S02]  /*2ff0*/  USHF.R.U32.HI UR4, URZ, 0x3, UR42 ;  /* 0x000000033f047899 */ /* 0x000fe4000801162a */
[----:B------:R-:W-:Y:S01]  /*3000*/  UISETP.GT.U32.AND UP0, UPT, UR42, 0x7, UPT ;  /* 0x000000072a00788c */ /* 0x000fe2000bf04070 */
[----:B------:R-:W-:Y:S01]  /*3010*/  SHF.R.S32.HI R9, RZ, 0x1f, R8 ;  /* 0x0000001fff097819 */ /* 0x000fe20000011408 */
[----:B------:R-:W-:Y:S01]  /*3020*/  ULOP3.LUT UR4, UR4, 0x1, URZ, 0xc0, !UPT ;  /* 0x0000000104047892 */ /* 0x000fe2000f8ec03f */
[----:B------:R-:W3:Y:S01]  /*3030*/  SYNCS.PHASECHK.TRANS64.TRYWAIT P0, [R51+UR43+0x10], R0 ;  /* 0x00001000330075a7 */ /* 0x000ee2000800016b */
[----:B------:R-:W-:-:S02]  /*3040*/  UISETP.LT.U32.AND UP0, UPT, UR36, 0x8, UP0 ;  /* 0x000000082400788c */ /* 0x000fc40008701070 */
[----:B------:R-:W-:Y:S02]  /*3050*/  UISETP.NE.U32.AND UP1, UPT, UR4, 0x1, UPT ;  /* 0x000000010400788c */ /* 0x000fe4000bf25070 */
[----:B------:R-:W-:Y:S02]  /*3060*/  USEL UR5, URZ, 0x1, !UP0 ;  /* 0x000000013f057887 */ /* 0x000fe4000c000000 */
[----:B------:R-:W-:Y:S02]  /*3070*/  UISETP.GT.U32.AND UP1, UPT, UR36, 0x7, !UP1 ;  /* 0x000000072400788c */ /* 0x000fe4000cf24070 */
[----:B------:R-:W-:Y:S02]  /*3080*/  ULOP3.LUT UR42, UR42, 0x7, URZ, 0xc0, !UPT ;  /* 0x000000072a2a7892 */ /* 0x000fe4000f8ec03f */
[----:B------:R-:W-:-:S04]  /*3090*/  USEL UR4, URZ, 0x1, !UP1 ;  /* 0x000000013f047887 */ /* 0x000fc8000c800000 */
[----:B------:R-:W-:Y:S01]  /*30a0*/  ULOP3.LUT UR46, UR4, UR46, UR5, 0x96, !UPT ;  /* 0x0000002e042e7292 */ /* 0x000fe2000f8e9605 */
[----:B--23--:R-:W-:Y:S11]  /*30b0*/  @!P0 BRA `(.L_x_31) ;  /* 0x0000003000888947 */ /* 0x00cff60003800000 */
.L_x_113:
[----:B--2---:R-:W-:Y:S01]  /*30c0*/  IMAD.SHL.U32 R0, R19, 0x40, RZ ;  /* 0x0000004013007824 */ /* 0x004fe200078e00ff */
[----:B------:R-:W-:Y:S01]  /*30d0*/  ULDC UR6, c[0x0][0x284] ;  /* 0x0000a10000067ab9 */ /* 0x000fe20000000800 */
[----:B------:R-:W-:Y:S01]  /*30e0*/  IMAD R18, R18, 0x30, RZ ;  /* 0x0000003012127824 */ /* 0x000fe200078e02ff */
[----:B------:R-:W-:Y:S01]  /*30f0*/  SHF.R.S32.HI R58, RZ, 0x1f, R2 ;  /* 0x0000001fff3a7819 */ /* 0x000fe20000011402 */
[----:B------:R-:W-:Y:S01]  /*3100*/  ULDC.64 UR4, c[0x0][0x5d0] ;  /* 0x0001740000047ab9 */ /* 0x000fe20000000a00 */
[----:B------:R-:W-:Y:S01]  /*3110*/  ISETP.GE.AND P0, PT, R0, UR6, PT ;  /* 0x0000000600007c0c */ /* 0x000fe2000bf06270 */
[----:B-1----:R-:W-:Y:S01]  /*3120*/  IMAD.WIDE.U32 R4, R2, UR4, R8 ;  /* 0x0000000402047c25 */ /* 0x002fe2000f8e0008 */
[----:B------:R-:W-:Y:S02]  /*3130*/  SHF.R.S32.HI R57, RZ, 0x1f, R18 ;  /* 0x0000001fff397819 */ /* 0x000fe40000011412 */
[----:B------:R-:W-:Y:S01]  /*3140*/  ISETP.GE.OR P0, PT, R18, R15, P0 ;  /* 0x0000000f1200720c */ /* 0x000fe20000706670 */
[----:B0-----:R-:W-:Y:S01]  /*3150*/  IMAD R3, R58, UR4, RZ ;  /* 0x000000043a037c24 */ /* 0x001fe2000f8e02ff */
[----:B------:R-:W-:-:S03]  /*3160*/  IADD3 R4, P1, R18, R4, RZ ;  /* 0x0000000412047210 */ /* 0x000fc60007f3e0ff */
[----:B------:R-:W-:-:S05]  /*3170*/  IMAD R3, R2, UR5, R3 ;  /* 0x0000000502037c24 */ /* 0x000fca000f8e0203 */
[----:B------:R-:W-:-:S03]  /*3180*/  IADD3.X R5, R57, R5, R3, P1, !PT ;  /* 0x0000000539057210 */ /* 0x000fc60000ffe403 */
[----:B------:R-:W-:Y:S05]  /*3190*/  @P0 BRA `(.L_x_32) ;  /* 0x0000001400800947 */ /* 0x000fea0003800000 */
[----:B------:R-:W0:Y:S01]  /*31a0*/  LDC.64 R12, c[0x0][0x5c8] ;  /* 0x00017200ff0c7b82 */ /* 0x000e220000000a00 */
[----:B------:R-:W-:Y:S01]  /*31b0*/  IMAD.WIDE R10, R19, 0x40, R48 ;  /* 0x00000040130a7825 */ /* 0x000fe200078e0230 */
[----:B------:R-:W-:Y:S01]  /*31c0*/  ULDC.64 UR4, c[0x0][0x5c0] ;  /* 0x0001700000047ab9 */ /* 0x000fe20000000a00 */
[----:B------:R-:W-:Y:S02]  /*31d0*/  BSSY B0, `(.L_x_32) ;  /* 0x000015c000007945 */ /* 0x000fe40003800000 */
[----:B------:R-:W-:Y:S02]  /*31e0*/  IMAD.IADD R59, R55, 0x1, -R0 ;  /* 0x00000001373b7824 */ /* 0x000fe400078e0a00 */
[-C--:B0-----:R-:W-:Y:S02]  /*31f0*/  IMAD R3, R11, R12.reuse, RZ ;  /* 0x0000000c0b037224 */ /* 0x081fe400078e02ff */
[----:B------:R-:W-:-:S04]  /*3200*/  IMAD.WIDE.U32 R4, R10, R12, R4 ;  /* 0x0000000c0a047225 */ /* 0x000fc800078e0004 */
[----:B------:R-:W-:Y:S01]  /*3210*/  IMAD R3, R10, R13, R3 ;  /* 0x0000000d0a037224 */ /* 0x000fe200078e0203 */
[----:B------:R-:W-:-:S03]  /*3220*/  IADD3 R6, P0, R4, UR4, RZ ;  /* 0x0000000404067c10 */ /* 0x000fc6000ff1e0ff */
[----:B------:R-:W-:Y:S01]  /*3230*/  IMAD.IADD R3, R5, 0x1, R3 ;  /* 0x0000000105037824 */ /* 0x000fe200078e0203 */
[----:B------:R-:W-:-:S04]  /*3240*/  LEA R4, P1, R12, R6, 0x3 ;  /* 0x000000060c047211 */ /* 0x000fc800078218ff */
[----:B------:R-:W-:Y:S01]  /*3250*/  IADD3.X R7, R3, UR5, RZ, P0, !PT ;  /* 0x0000000503077c10 */ /* 0x000fe200087fe4ff */
[----:B------:R-:W-:Y:S01]  /*3260*/  IMAD R3, R50, -0x2, R15 ;  /* 0xfffffffe32037824 */ /* 0x000fe200078e020f */
[----:B-----5:R-:W-:Y:S02]  /*3270*/  ISETP.NE.AND P0, PT, R23, RZ, PT ;  /* 0x000000ff1700720c */ /* 0x020fe40003f05270 */
[----:B------:R-:W-:Y:S01]  /*3280*/  LEA.HI.X R5, R12, R7, R13, 0x3, P1 ;  /* 0x000000070c057211 */ /* 0x000fe200008f1c0d */
[----:B------:R-:W-:-:S10]  /*3290*/  IMAD.IADD R60, R3, 0x1, -R18 ;  /* 0x00000001033c7824 */ /* 0x000fd400078e0a12 */
[----:B------:R-:W-:Y:S05]  /*32a0*/  @!P0 BRA `(.L_x_33) ;  /* 0x0000000c00e88947 */ /* 0x000fea0003800000 */
[----:B------:R-:W0:Y:S01]  /*32b0*/  LDC.64 R14, c[0x0][0x5b0] ;  /* 0x00016c00ff0e7b82 */ /* 0x000e220000000a00 */
[----:B------:R-:W-:Y:S01]  /*32c0*/  ULDC.64 UR4, c[0x0][0x5b8] ;  /* 0x00016e0000047ab9 */ /* 0x000fe20000000a00 */
[----:B------:R-:W-:Y:S01]  /*32d0*/  BSSY B1, `(.L_x_34) ;  /* 0x0000010000017945 */ /* 0x000fe20003800000 */
[----:B------:R-:W-:-:S04]  /*32e0*/  IMAD.WIDE.U32 R8, R2, UR4, R8 ;  /* 0x0000000402087c25 */ /* 0x000fc8000f8e0008 */
[----:B------:R-:W-:Y:S01]  /*32f0*/  IMAD R3, R58, UR4, RZ ;  /* 0x000000043a037c24 */ /* 0x000fe2000f8e02ff */
[----:B------:R-:W1:Y:S01]  /*3300*/  LDC.64 R20, c[0x0][0x5a8] ;  /* 0x00016a00ff147b82 */ /* 0x000e620000000a00 */
[----:B------:R-:W-:Y:S02]  /*3310*/  IADD3 R8, P0, R18, R8, RZ ;  /* 0x0000000812087210 */ /* 0x000fe40007f1e0ff */
[----:B------:R-:W-:-:S05]  /*3320*/  IMAD R3, R2, UR5, R3 ;  /* 0x0000000502037c24 */ /* 0x000fca000f8e0203 */
[----:B------:R-:W-:Y:S02]  /*3330*/  IADD3.X R9, R57, R9, R3, P0, !PT ;  /* 0x0000000939097210 */ /* 0x000fe400007fe403 */
[----:B------:R-:W-:-:S04]  /*3340*/  ISETP.GE.AND P0, PT, R60, 0x1, PT ;  /* 0x000000013c00780c */ /* 0x000fc80003f06270 */
[----:B------:R-:W-:Y:S01]  /*3350*/  ISETP.LT.OR P3, PT, R59, 0x1, !P0 ;  /* 0x000000013b00780c */ /* 0x000fe20004761670 */
[-C--:B0-----:R-:W-:Y:S02]  /*3360*/  IMAD R0, R11, R14.reuse, RZ ;  /* 0x0000000e0b007224 */ /* 0x081fe400078e02ff */
[----:B------:R-:W-:-:S04]  /*3370*/  IMAD.WIDE.U32 R2, R10, R14, R8 ;  /* 0x0000000e0a027225 */ /* 0x000fc800078e0008 */
[----:B------:R-:W-:Y:S01]  /*3380*/  IMAD R19, R10, R15, R0 ;  /* 0x0000000f0a137224 */ /* 0x000fe200078e0200 */
[----:B-1----:R-:W-:-:S04]  /*3390*/  IADD3 R12, P1, R2, R20, RZ ;  /* 0x00000014020c7210 */ /* 0x002fc80007f3e0ff */
[----:B------:R-:W-:Y:S01]  /*33a0*/  IADD3.X R13, R21, R3, R19, P1, !PT ;  /* 0x00000003150d7210 */ /* 0x000fe20000ffe413 */
[----:B------:R-:W-:Y:S08]  /*33b0*/  @P3 BRA `(.L_x_35) ;  /* 0x0000000000043947 */ /* 0x000ff00003800000 */
[----:B------:R0:W5:Y:S02]  /*33c0*/  LDG.E.U8 R56, desc[UR52][R12.64] ;  /* 0x000000340c387981 */ /* 0x000164000c1e1100 */
.L_x_35:
[----:B------:R-:W-:Y:S05]  /*33d0*/  BSYNC B1 ;  /* 0x0000000000017941 */ /* 0x000fea0003800000 */
.L_x_34:
[----:B-----5:R-:W-:Y:S01]  /*33e0*/  LOP3.LUT R0, R56, 0xffff, RZ, 0xc0, !PT ;  /* 0x0000ffff38007812 */ /* 0x020fe200078ec0ff */
[C---:B------:R-:W-:Y:S01]  /*33f0*/  IMAD.SHL.U32 R2, R14.reuse, 0x8, RZ ;  /* 0x000000080e027824 */ /* 0x040fe200078e00ff */
[----:B------:R-:W-:Y:S01]  /*3400*/  SHF.L.U64.HI R3, R14, 0x3, R15 ;  /* 0x000000030e037819 */ /* 0x000fe2000001020f */
[----:B------:R-:W-:Y:S01]  /*3410*/  BSSY B1, `(.L_x_36) ;  /* 0x0000012000017945 */ /* 0x000fe20003800000 */
[----:B------:R-:W-:Y:S02]  /*3420*/  PRMT R0, R0, 0x8880, RZ ;  /* 0x0000888000007816 */ /* 0x000fe400000000ff */
[----:B------:R-:W-:Y:S01]  /*3430*/  ISETP.GE.AND P2, PT, R60, 0x2, PT ;  /* 0x000000023c00780c */ /* 0x000fe20003f46270 */
[----:B------:R-:W-:Y:S01]  /*3440*/  IMAD.WIDE.U32 R2, R10, R14, R2 ;  /* 0x0000000e0a027225 */ /* 0x000fe200078e0002 */
[----:B------:R-:W-:Y:S02]  /*3450*/  ISETP.GE.AND P1, PT, R60, 0x9, PT ;  /* 0x000000093c00780c */ /* 0x000fe40003f26270 */
[----:B------:R-:W-:Y:S01]  /*3460*/  ISETP.LT.OR P6, PT, R59, 0x9, !P2 ;  /* 0x000000093b00780c */ /* 0x000fe200057c1670 */
[----:B------:R-:W-:Y:S01]  /*3470*/  IMAD R11, R0, R23, RZ ;  /* 0x00000017000b7224 */ /* 0x000fe200078e02ff */
[----:B------:R-:W-:Y:S01]  /*3480*/  IADD3 R2, P5, P4, R8, R20, R2 ;  /* 0x0000001408027210 */ /* 0x000fe20007cbe002 */
[----:B------:R-:W-:Y:S01]  /*3490*/  IMAD.IADD R10, R19, 0x1, R3 ;  /* 0x00000001130a7824 */ /* 0x000fe200078e0203 */
[----:B------:R-:W-:Y:S01]  /*34a0*/  ISETP.LT.OR P0, PT, R59, 0x9, !P0 ;  /* 0x000000093b00780c */ /* 0x000fe20004701670 */
[----:B------:R-:W-:-:S05]  /*34b0*/  @!P3 IMAD R15, R40, R22, R11 ;  /* 0x00000016280fb224 */ /* 0x000fca00078e020b */
[----:B------:R1:W-:Y:S01]  /*34c0*/  @!P3 STG.E.U8 desc[UR52][R6.64], R15 ;  /* 0x0000000f0600b986 */ /* 0x0003e2000c101134 */
[C---:B------:R-:W-:Y:S02]  /*34d0*/  ISETP.LT.OR P3, PT, R59.reuse, 0x1, !P2 ;  /* 0x000000013b00780c */ /* 0x040fe40005761670 */
[----:B------:R-:W-:-:S11]  /*34e0*/  ISETP.LT.OR P2, PT, R59, 0x1, !P1 ;  /* 0x000000013b00780c */ /* 0x000fd60004f41670 */
[----:B-1----:R-:W-:Y:S05]  /*34f0*/  @P3 BRA `(.L_x_37) ;  /* 0x00000000000c3947 */ /* 0x002fea0003800000 */
[----:B------:R-:W2:Y:S02]  /*3500*/  LDG.E.U8 R56, desc[UR52][R12.64+0x1] ;  /* 0x000001340c387981 */ /* 0x000ea4000c1e1100 */
[----:B--2---:R-:W-:-:S05]  /*3510*/  PRMT R0, R56, 0x8880, RZ ;  /* 0x0000888038007816 */ /* 0x004fca00000000ff */
[----:B------:R-:W-:-:S07]  /*3520*/  IMAD R11, R0, R23, RZ ;  /* 0x00000017000b7224 */ /* 0x000fce00078e02ff */
.L_x_37:
[----:B------:R-:W-:Y:S05]  /*3530*/  BSYNC B1 ;  /* 0x0000000000017941 */ /* 0x000fea0003800000 */
.L_x_36:
[----:B------:R-:W-:Y:S01]  /*3540*/  @!P3 IMAD R41, R41, R22, R11 ;  /* 0x000000162929b224 */ /* 0x000fe200078e020b */
[----:B------:R-:W-:Y:S01]  /*3550*/  BSSY B1, `(.L_x_38) ;  /* 0x0000007000017945 */ /* 0x000fe20003800000 */
[----:B------:R-:W-:-:S03]  /*3560*/  IADD3.X R3, R9, R21, R10, P5, P4 ;  /* 0x0000001509037210 */ /* 0x000fc60002fe840a */
[----:B------:R1:W-:Y:S01]  /*3570*/  @!P3 STG.E.U8 desc[UR52][R6.64+0x1], R41 ;  /* 0x000001290600b986 */ /* 0x0003e2000c101134 */
[----:B------:R-:W-:Y:S05]  /*3580*/  @P0 BRA `(.L_x_39) ;  /* 0x00000000000c0947 */ /* 0x000fea0003800000 */
[----:B------:R-:W2:Y:S02]  /*3590*/  LDG.E.U8 R56, desc[UR52][R2.64] ;  /* 0x0000003402387981 */ /* 0x000ea4000c1e1100 */
[----:B--2---:R-:W-:-:S05]  /*35a0*/  PRMT R0, R56, 0x8880, RZ ;  /* 0x0000888038007816 */ /* 0x004fca00000000ff */
[----:B------:R-:W-:-:S07]  /*35b0*/  IMAD R11, R0, R23, RZ ;  /* 0x00000017000b7224 */ /* 0x000fce00078e02ff */
.L_x_39:
[----:B------:R-:W-:Y:S05]  /*35c0*/  BSYNC B1 ;  /* 0x0000000000017941 */ /* 0x000fea0003800000 */
.L_x_38:
[----:B------:R-:W-:Y:S01]  /*35d0*/  @!P0 IMAD R9, R42, R22, R11 ;  /* 0x000000162a098224 */ /* 0x000fe200078e020b */
[----:B------:R-:W-:Y:S04]  /*35e0*/  BSSY B1, `(.L_x_40) ;  /* 0x0000006000017945 */ /* 0x000fe80003800000 */
[----:B------:R2:W-:Y:S01]  /*35f0*/  @!P0 STG.E.U8 desc[UR52][R4.64], R9 ;  /* 0x0000000904008986 */ /* 0x0005e2000c101134 */
[----:B------:R-:W-:Y:S05]  /*3600*/  @P6 BRA `(.L_x_41) ;  /* 0x00000000000c6947 */ /* 0x000fea0003800000 */
[----:B------:R-:W3:Y:S02]  /*3610*/  LDG.E.U8 R56, desc[UR52][R2.64+0x1] ;  /* 0x0000013402387981 */ /* 0x000ee4000c1e1100 */
[----:B---3--:R-:W-:-:S05]  /*3620*/  PRMT R0, R56, 0x8880, RZ ;  /* 0x0000888038007816 */ /* 0x008fca00000000ff */
[----:B------:R-:W-:-:S07]  /*3630*/  IMAD R11, R0, R23, RZ ;  /* 0x00000017000b7224 */ /* 0x000fce00078e02ff */
.L_x_41:
[----:B------:R-:W-:Y:S05]  /*3640*/  BSYNC B1 ;  /* 0x0000000000017941 */ /* 0x000fea0003800000 */
.L_x_40:
[----:B------:R-:W-:Y:S01]  /*3650*/  @!P6 IMAD R43, R43, R22, R11 ;  /* 0x000000162b2be224 */ /* 0x000fe200078e020b */
[----:B------:R-:W-:Y:S04]  /*3660*/  BSSY B1, `(.L_x_42) ;  /* 0x0000006000017945 */ /* 0x000fe80003800000 */
[----:B------:R3:W-:Y:S01]  /*3670*/  @!P6 STG.E.U8 desc[UR52][R4.64+0x1], R43 ;  /* 0x0000012b0400e986 */ /* 0x0007e2000c101134 */
[----:B------:R-:W-:Y:S05]  /*3680*/  @P2 BRA `(.L_x_43) ;  /* 0x00000000000c2947 */ /* 0x000fea0003800000 */
[----:B------:R-:W4:Y:S02]  /*3690*/  LDG.E.U8 R56, desc[UR52][R12.64+0x8] ;  /* 0x000008340c387981 */ /* 0x000f24000c1e1100 */
[----:B----4-:R-:W-:-:S05]  /*36a0*/  PRMT R0, R56, 0x8880, RZ ;  /* 0x0000888038007816 */ /* 0x010fca00000000ff */
[----:B------:R-:W-:-:S07]  /*36b0*/  IMAD R11, R0, R23, RZ ;  /* 0x00000017000b7224 */ /* 0x000fce00078e02ff */
.L_x_43:
[----:B------:R-:W-:Y:S05]  /*36c0*/  BSYNC B1 ;  /* 0x0000000000017941 */ /* 0x000fea0003800000 */
.L_x_42:
[----:B------:R-:W-:Y:S01]  /*36d0*/  ISETP.GE.AND P0, PT, R60, 0xa, PT ;  /* 0x0000000a3c00780c */ /* 0x000fe20003f06270 */
[----:B--2---:R-:W-:Y:S01]  /*36e0*/  @!P2 IMAD R9, R44, R22, R11 ;  /* 0x000000162c09a224 */ /* 0x004fe200078e020b */
[C---:B------:R-:W-:Y:S01]  /*36f0*/  ISETP.GE.AND P3, PT, R60.reuse, 0x11, PT ;  /* 0x000000113c00780c */ /* 0x040fe20003f66270 */
[----:B------:R-:W-:Y:S01]  /*3700*/  BSSY B1, `(.L_x_44) ;  /* 0x000000d000017945 */ /* 0x000fe20003800000 */
[C---:B------:R-:W-:Y:S02]  /*3710*/  ISETP.LT.OR P6, PT, R59.reuse, 0x1, !P0 ;  /* 0x000000013b00780c */ /* 0x040fe400047c1670 */
[----:B------:R2:W-:Y:S01]  /*3720*/  @!P2 STG.E.U8 desc[UR52][R6.64+0x8], R9 ;  /* 0x000008090600a986 */ /* 0x0005e2000c101134 */
[----:B------:R-:W-:Y:S02]  /*3730*/  ISETP.GE.AND P2, PT, R60, 0x12, PT ;  /* 0x000000123c00780c */ /* 0x000fe40003f46270 */
[C---:B------:R-:W-:Y:S02]  /*3740*/  ISETP.LT.OR P5, PT, R59.reuse, 0x1, !P3 ;  /* 0x000000013b00780c */ /* 0x040fe40005fa1670 */
[----:B------:R-:W-:-:S02]  /*3750*/  ISETP.LT.OR P1, PT, R59, 0x9, !P1 ;  /* 0x000000093b00780c */ /* 0x000fc40004f21670 */
[C---:B------:R-:W-:Y:S02]  /*3760*/  ISETP.LT.OR P0, PT, R59.reuse, 0x9, !P0 ;  /* 0x000000093b00780c */ /* 0x040fe40004701670 */
[C---:B------:R-:W-:Y:S02]  /*3770*/  ISETP.LT.OR P4, PT, R59.reuse, 0x1, !P2 ;  /* 0x000000013b00780c */ /* 0x040fe40005781670 */
[----:B------:R-:W-:Y:S01]  /*3780*/  ISETP.LT.OR P3, PT, R59, 0x9, !P3 ;  /* 0x000000093b00780c */ /* 0x000fe20005f61670 */
[----:B--2---:R-:W-:-:S12]  /*3790*/  @P6 BRA `(.L_x_45) ;  /* 0x00000000000c6947 */ /* 0x004fd80003800000 */
[----:B------:R-:W2:Y:S02]  /*37a0*/  LDG.E.U8 R56, desc[UR52][R12.64+0x9] ;  /* 0x000009340c387981 */ /* 0x000ea4000c1e1100 */
[----:B--2---:R-:W-:-:S05]  /*37b0*/  PRMT R0, R56, 0x8880, RZ ;  /* 0x0000888038007816 */ /* 0x004fca00000000ff */
[----:B------:R-:W-:-:S07]  /*37c0*/  IMAD R11, R0, R23, RZ ;  /* 0x00000017000b7224 */ /* 0x000fce00078e02ff */
.L_x_45:
[----:B------:R-:W-:Y:S05]  /*37d0*/  BSYNC B1 ;  /* 0x0000000000017941 */ /* 0x000fea0003800000 */
.L_x_44:
[----:B------:R-:W-:Y:S01]  /*37e0*/  @!P6 IMAD R45, R45, R22, R11 ;  /* 0x000000162d2de224 */ /* 0x000fe200078e020b */
[----:B------:R-:W-:Y:S04]  /*37f0*/  BSSY B1, `(.L_x_46) ;  /* 0x0000006000017945 */ /* 0x000fe80003800000 */
[----:B------:R2:W-:Y:S01]  /*3800*/  @!P6 STG.E.U8 desc[UR52][R6.64+0x9], R45 ;  /* 0x0000092d0600e986 */ /* 0x0005e2000c101134 */
[----:B------:R-:W-:Y:S05]  /*3810*/  @P1 BRA `(.L_x_47) ;  /* 0x00000000000c1947 */ /* 0x000fea0003800000 */
[----:B------:R-:W4:Y:S02]  /*3820*/  LDG.E.U8 R56, desc[UR52][R2.64+0x8] ;  /* 0x0000083402387981 */ /* 0x000f24000c1e1100 */
[----:B----4-:R-:W-:-:S05]  /*3830*/  PRMT R0, R56, 0x8880, RZ ;  /* 0x0000888038007816 */ /* 0x010fca00000000ff */
[----:B------:R-:W-:-:S07]  /*3840*/  IMAD R11, R0, R23, RZ ;  /* 0x00000017000b7224 */ /* 0x000fce00078e02ff */
.L_x_47:
[----:B------:R-:W-:Y:S05]  /*3850*/  BSYNC B1 ;  /* 0x0000000000017941 */ /* 0x000fea0003800000 */
.L_x_46:
[----:B------:R-:W-:Y:S01]  /*3860*/  @!P1 IMAD R9, R46, R22, R11 ;  /* 0x000000162e099224 */ /* 0x000fe200078e020b */
[----:B------:R-:W-:Y:S04]  /*3870*/  BSSY B1, `(.L_x_48) ;  /* 0x0000006000017945 */ /* 0x000fe80003800000 */
[----:B------:R4:W-:Y:S01]  /*3880*/  @!P1 STG.E.U8 desc[UR52][R4.64+0x8], R9 ;  /* 0x0000080904009986 */ /* 0x0009e2000c101134 */
[----:B------:R-:W-:Y:S05]  /*3890*/  @P0 BRA `(.L_x_49) ;  /* 0x00000000000c0947 */ /* 0x000fea0003800000 */
[----:B------:R-:W5:Y:S02]  /*38a0*/  LDG.E.U8 R56, desc[UR52][R2.64+0x9] ;  /* 0x0000093402387981 */ /* 0x000f64000c1e1100 */
[----:B-----5:R-:W-:-:S05]  /*38b0*/  PRMT R0, R56, 0x8880, RZ ;  /* 0x0000888038007816 */ /* 0x020fca00000000ff */
[----:B------:R-:W-:-:S07]  /*38c0*/  IMAD R11, R0, R23, RZ ;  /* 0x00000017000b7224 */ /* 0x000fce00078e02ff */
.L_x_49:
[----:B------:R-:W-:Y:S05]  /*38d0*/  BSYNC B1 ;  /* 0x0000000000017941 */ /* 0x000fea0003800000 */
.L_x_48:
[----:B------:R-:W-:Y:S01]  /*38e0*/  @!P0 IMAD R47, R47, R22, R11 ;  /* 0x000000162f2f8224 */ /* 0x000fe200078e020b */
[----:B------:R-:W-:Y:S04]  /*38f0*/  BSSY B1, `(.L_x_50) ;  /* 0x0000006000017945 */ /* 0x000fe80003800000 */
[----:B------:R0:W-:Y:S01]  /*3900*/  @!P0 STG.E.U8 desc[UR52][R4.64+0x9], R47 ;  /* 0x0000092f04008986 */ /* 0x0001e2000c101134 */
[----:B------:R-:W-:Y:S05]  /*3910*/  @P5 BRA `(.L_x_51) ;  /* 0x00000000000c5947 */ /* 0x000fea0003800000 */
[----:B------:R-:W5:Y:S02]  /*3920*/  LDG.E.U8 R56, desc[UR52][R12.64+0x10] ;  /* 0x000010340c387981 */ /* 0x000f64000c1e1100 */
[----:B-----5:R-:W-:-:S05]  /*3930*/  PRMT R0, R56, 0x8880, RZ ;  /* 0x0000888038007816 */ /* 0x020fca00000000ff */
[----:B------:R-:W-:-:S07]  /*3940*/  IMAD R11, R0, R23, RZ ;  /* 0x00000017000b7224 */ /* 0x000fce00078e02ff */
.L_x_51:
[----:B------:R-:W-:Y:S05]  /*3950*/  BSYNC B1 ;  /* 0x0000000000017941 */ /* 0x000fea0003800000 */
.L_x_50:
[----:B----4-:R-:W-:Y:S01]  /*3960*/  @!P5 IMAD R9, R32, R22, R11 ;  /* 0x000000162009d224 */ /* 0x010fe200078e020b */
[----:B------:R-:W-:Y:S04]  /*3970*/  BSSY B1, `(.L_x_52) ;  /* 0x0000006000017945 */ /* 0x000fe80003800000 */
[----:B------:R4:W-:Y:S01]  /*3980*/  @!P5 STG.E.U8 desc[UR52][R6.64+0x10], R9 ;  /* 0x000010090600d986 */ /* 0x0009e2000c101134 */
[----:B------:R-:W-:Y:S05]  /*3990*/  @P4 BRA `(.L_x_53) ;  /* 0x00000000000c4947 */ /* 0x000fea0003800000 */
[----:B------:R-:W5:Y:S02]  /*39a0*/  LDG.E.U8 R56, desc[UR52][R12.64+0x11] ;  /* 0x000011340c387981 */ /* 0x000f64000c1e1100 */
[----:B-----5:R-:W-:-:S05]  /*39b0*/  PRMT R0, R56, 0x8880, RZ ;  /* 0x0000888038007816 */ /* 0x020fca00000000ff */
[----:B------:R-:W-:-:S07]  /*39c0*/  IMAD R11, R0, R23, RZ ;  /* 0x00000017000b7224 */ /* 0x000fce00078e02ff */
.L_x_53:
[----:B------:R-:W-:Y:S05]  /*39d0*/  BSYNC B1 ;  /* 0x0000000000017941 */ /* 0x000fea0003800000 */
.L_x_52:
[----:B------:R-:W-:Y:S01]  /*39e0*/  @!P4 IMAD R33, R33, R22, R11 ;  /* 0x000000162121c224 */ /* 0x000fe200078e020b */
[----:B------:R-:W-:Y:S04]  /*39f0*/  BSSY B1, `(.L_x_54) ;  /* 0x0000006000017945 */ /* 0x000fe80003800000 */
[----:B------:R0:W-:Y:S01]  /*3a00*/  @!P4 STG.E.U8 desc[UR52][R6.64+0x11], R33 ;  /* 0x000011210600c986 */ /* 0x0001e2000c101134 */
[----:B------:R-:W-:Y:S05]  /*3a10*/  @P3 BRA `(.L_x_55) ;  /* 0x00000000000c3947 */ /* 0x000fea0003800000 */
[----:B------:R-:W5:Y:S02]  /*3a20*/  LDG.E.U8 R56, desc[UR52][R2.64+0x10] ;  /* 0x0000103402387981 */ /* 0x000f64000c1e1100 */
[----:B-----5:R-:W-:-:S05]  /*3a30*/  PRMT R0, R56, 0x8880, RZ ;  /* 0x0000888038007816 */ /* 0x020fca00000000ff */
[----:B------:R-:W-:-:S07]  /*3a40*/  IMAD R11, R0, R23, RZ ;  /* 0x00000017000b7224 */ /* 0x000fce00078e02ff */
.L_x_55:
[----:B------:R-:W-:Y:S05]  /*3a50*/  BSYNC B1 ;  /* 0x0000000000017941 */ /* 0x000fea0003800000 */
.L_x_54:
[C---:B------:R-:W-:Y:S01]  /*3a60*/  ISETP.LT.OR P2, PT, R59.reuse, 0x9, !P2 ;  /* 0x000000093b00780c */ /* 0x040fe20005741670 */
[----:B----4-:R-:W-:Y:S01]  /*3a70*/  @!P3 IMAD R9, R34, R22, R11 ;  /* 0x000000162209b224 */ /* 0x010fe200078e020b */
[C---:B------:R-:W-:Y:S01]  /*3a80*/  ISETP.GE.AND P4, PT, R60.reuse, 0x19, PT ;  /* 0x000000193c00780c */ /* 0x040fe20003f86270 */
[----:B------:R-:W-:Y:S01]  /*3a90*/  BSSY B1, `(.L_x_56) ;  /* 0x000000d000017945 */ /* 0x000fe20003800000 */
[C---:B------:R-:W-:Y:S02]  /*3aa0*/  ISETP.GE.AND P1, PT, R60.reuse, 0x1a, PT ;  /* 0x0000001a3c00780c */ /* 0x040fe40003f26270 */
[----:B------:R-:W-:Y:S01]  /*3ab0*/  ISETP.GE.AND P0, PT, R60, 0x21, PT ;  /* 0x000000213c00780c */ /* 0x000fe20003f06270 */
[----:B------:R4:W-:Y:S01]  /*3ac0*/  @!P3 STG.E.U8 desc[UR52][R4.64+0x10], R9 ;  /* 0x000010090400b986 */ /* 0x0009e2000c101134 */
[C---:B------:R-:W-:Y:S02]  /*3ad0*/  ISETP.LT.OR P5, PT, R59.reuse, 0x1, !P4 ;  /* 0x000000013b00780c */ /* 0x040fe400067a1670 */
[----:B------:R-:W-:-:S02]  /*3ae0*/  ISETP.LT.OR P3, PT, R59, 0x1, !P1 ;  /* 0x000000013b00780c */ /* 0x000fc40004f61670 */
[C---:B------:R-:W-:Y:S02]  /*3af0*/  ISETP.LT.OR P4, PT, R59.reuse, 0x9, !P4 ;  /* 0x000000093b00780c */ /* 0x040fe40006781670 */
[C---:B------:R-:W-:Y:S02]  /*3b00*/  ISETP.LT.OR P1, PT, R59.reuse, 0x9, !P1 ;  /* 0x000000093b00780c */ /* 0x040fe40004f21670 */
[----:B------:R-:W-:Y:S01]  /*3b10*/  ISETP.LT.OR P6, PT, R59, 0x1, !P0 ;  /* 0x000000013b00780c */ /* 0x000fe200047c1670 */
[----:B------:R-:W-:-:S12]  /*3b20*/  @P2 BRA `(.L_x_57) ;  /* 0x00000000000c2947 */ /* 0x000fd80003800000 */
[----:B------:R-:W5:Y:S02]  /*3b30*/  LDG.E.U8 R56, desc[UR52][R2.64+0x11] ;  /* 0x0000113402387981 */ /* 0x000f64000c1e1100 */
[----:B-----5:R-:W-:-:S05]  /*3b40*/  PRMT R0, R56, 0x8880, RZ ;  /* 0x0000888038007816 */ /* 0x020fca00000000ff */
[----:B------:R-:W-:-:S07]  /*3b50*/  IMAD R11, R0, R23, RZ ;  /* 0x00000017000b7224 */ /* 0x000fce00078e02ff */
.L_x_57:
[----:B------:R-:W-:Y:S05]  /*3b60*/  BSYNC B1 ;  /* 0x0000000000017941 */ /* 0x000fea0003800000 */
.L_x_56:
[----:B------:R-:W-:Y:S01]  /*3b70*/  @!P2 IMAD R35, R35, R22, R11 ;  /* 0x000000162323a224 */ /* 0x000fe200078e020b */
[----:B------:R-:W-:Y:S04]  /*3b80*/  BSSY B1, `(.L_x_58) ;  /* 0x0000006000017945 */ /* 0x000fe80003800000 */
[----:B------:R0:W-:Y:S01]  /*3b90*/  @!P2 STG.E.U8 desc[UR52][R4.64+0x11], R35 ;  /* 0x000011230400a986 */ /* 0x0001e2000c101134 */
[----:B------:R-:W-:Y:S05]  /*3ba0*/  @P5 BRA `(.L_x_59) ;  /* 0x00000000000c5947 */ /* 0x000fea0003800000 */
[----:B------:R-:W5:Y:S02]  /*3bb0*/  LDG.E.U8 R56, desc[UR52][R12.64+0x18] ;  /* 0x000018340c387981 */ /* 0x000f64000c1e1100 */
[----:B-----5:R-:W-:-:S05]  /*3bc0*/  PRMT R0, R56, 0x8880, RZ ;  /* 0x0000888038007816 */ /* 0x020fca00000000ff */
[----:B------:R-:W-:-:S07]  /*3bd0*/  IMAD R11, R0, R23, RZ ;  /* 0x00000017000b7224 */ /* 0x000fce00078e02ff */
.L_x_59:
[----:B------:R-:W-:Y:S05]  /*3be0*/  BSYNC B1 ;  /* 0x0000000000017941 */ /* 0x000fea0003800000 */
.L_x_58:
[----:B----4-:R-:W-:Y:S01]  /*3bf0*/  @!P5 IMAD R9, R36, R22, R11 ;  /* 0x000000162409d224 */ /* 0x010fe200078e020b */
[----:B------:R-:W-:Y:S04]  /*3c00*/  BSSY B1, `(.L_x_60) ;  /* 0x0000006000017945 */ /* 0x000fe80003800000 */
[----:B------:R4:W-:Y:S01]  /*3c10*/  @!P5 STG.E.U8 desc[UR52][R6.64+0x18], R9 ;  /* 0x000018090600d986 */ /* 0x0009e2000c101134 */
[----:B------:R-:W-:Y:S05]  /*3c20*/  @P3 BRA `(.L_x_61) ;  /* 0x00000000000c3947 */ /* 0x000fea0003800000 */
[----:B------:R-:W5:Y:S02]  /*3c30*/  LDG.E.U8 R56, desc[UR52][R12.64+0x19] ;  /* 0x000019340c387981 */ /* 0x000f64000c1e1100 */
[----:B-----5:R-:W-:-:S05]  /*3c40*/  PRMT R0, R56, 0x8880, RZ ;  /* 0x0000888038007816 */ /* 0x020fca00000000ff */
[----:B------:R-:W-:-:S07]  /*3c50*/  IMAD R11, R0, R23, RZ ;  /* 0x00000017000b7224 */ /* 0x000fce00078e02ff */
.L_x_61:
[----:B------:R-:W-:Y:S05]  /*3c60*/  BSYNC B1 ;  /* 0x0000000000017941 */ /* 0x000fea0003800000 */
.L_x_60:
[----:B------:R-:W-:Y:S01]  /*3c70*/  @!P3 IMAD R37, R37, R22, R11 ;  /* 0x000000162525b224 */ /* 0x000fe200078e020b */
[----:B------:R-:W-:Y:S04]  /*3c80*/  BSSY B1, `(.L_x_62) ;  /* 0x0000006000017945 */ /* 0x000fe80003800000 */
[----:B------:R0:W-:Y:S01]  /*3c90*/  @!P3 STG.E.U8 desc[UR52][R6.64+0x19], R37 ;  /* 0x000019250600b986 */ /* 0x0001e2000c101134 */
[----:B------:R-:W-:Y:S05]  /*3ca0*/  @P4 BRA `(.L_x_63) ;  /* 0x00000000000c4947 */ /* 0x000fea0003800000 */
[----:B------:R-:W5:Y:S02]  /*3cb0*/  LDG.E.U8 R56, desc[UR52][R2.64+0x18] ;  /* 0x0000183402387981 */ /* 0x000f64000c1e1100 */
[----:B-----5:R-:W-:-:S05]  /*3cc0*/  PRMT R0, R56, 0x8880, RZ ;  /* 0x0000888038007816 */ /* 0x020fca00000000ff */
[----:B------:R-:W-:-:S07]  /*3cd0*/  IMAD R11, R0, R23, RZ ;  /* 0x00000017000b7224 */ /* 0x000fce00078e02ff */
.L_x_63:
[----:B------:R-:W-:Y:S05]  /*3ce0*/  BSYNC B1 ;  /* 0x0000000000017941 */ /* 0x000fea0003800000 */
.L_x_62:
[----:B----4-:R-:W-:Y:S01]  /*3cf0*/  @!P4 IMAD R9, R38, R22, R11 ;  /* 0x000000162609c224 */ /* 0x010fe200078e020b */
[----:B------:R-:W-:Y:S04]  /*3d00*/  BSSY B1, `(.L_x_64) ;  /* 0x0000006000017945 */ /* 0x000fe80003800000 */
[----:B------:R4:W-:Y:S01]  /*3d10*/  @!P4 STG.E.U8 desc[UR52][R4.64+0x18], R9 ;  /* 0x000018090400c986 */ /* 0x0009e2000c101134 */
[----:B------:R-:W-:Y:S05]  /*3d20*/  @P1 BRA `(.L_x_65) ;  /* 0x00000000000c1947 */ /* 0x000fea0003800000 */
[----:B------:R-:W5:Y:S02]  /*3d30*/  LDG.E.U8 R56, desc[UR52][R2.64+0x19] ;  /* 0x0000193402387981 */ /* 0x000f64000c1e1100 */
[----:B-----5:R-:W-:-:S05]  /*3d40*/  PRMT R0, R56, 0x8880, RZ ;  /* 0x0000888038007816 */ /* 0x020fca00000000ff */
[----:B------:R-:W-:-:S07]  /*3d50*/  IMAD R11, R0, R23, RZ ;  /* 0x00000017000b7224 */ /* 0x000fce00078e02ff */
.L_x_65:
[----:B------:R-:W-:Y:S05]  /*3d60*/  BSYNC B1 ;  /* 0x0000000000017941 */ /* 0x000fea0003800000 */
.L_x_64:
[----:B------:R-:W-:Y:S01]  /*3d70*/  @!P1 IMAD R39, R39, R22, R11 ;  /* 0x0000001627279224 */ /* 0x000fe200078e020b */
[----:B------:R-:W-:Y:S04]  /*3d80*/  BSSY B1, `(.L_x_66) ;  /* 0x0000006000017945 */ /* 0x000fe80003800000 */
[----:B------:R0:W-:Y:S01]  /*3d90*/  @!P1 STG.E.U8 desc[UR52][R4.64+0x19], R39 ;  /* 0x0000192704009986 */ /* 0x0001e2000c101134 */
[----:B------:R-:W-:Y:S05]  /*3da0*/  @P6 BRA `(.L_x_67) ;  /* 0x00000000000c6947 */ /* 0x000fea0003800000 */
[----:B------:R-:W5:Y:S02]  /*3db0*/  LDG.E.U8 R56, desc[UR52][R12.64+0x20] ;  /* 0x000020340c387981 */ /* 0x000f64000c1e1100 */
[----:B-----5:R-:W-:-:S05]  /*3dc0*/  PRMT R0, R56, 0x8880, RZ ;  /* 0x0000888038007816 */ /* 0x020fca00000000ff */
[----:B------:R-:W-:-:S07]  /*3dd0*/  IMAD R11, R0, R23, RZ ;  /* 0x00000017000b7224 */ /* 0x000fce00078e02ff */
.L_x_67:
[----:B------:R-:W-:Y:S05]  /*3de0*/  BSYNC B1 ;  /* 0x0000000000017941 */ /* 0x000fea0003800000 */
.L_x_66:
[----:B------:R-:W-:Y:S01]  /*3df0*/  ISETP.GE.AND P3, PT, R60, 0x22, PT ;  /* 0x000000223c00780c */ /* 0x000fe20003f66270 */
[----:B----4-:R-:W-:Y:S01]  /*3e00*/  @!P6 IMAD R9, R24, R22, R11 ;  /* 0x000000161809e224 */ /* 0x010fe200078e020b */
[C---:B------:R-:W-:Y:S01]  /*3e10*/  ISETP.GE.AND P2, PT, R60.reuse, 0x29, PT ;  /* 0x000000293c00780c */ /* 0x040fe20003f46270 */
[----:B------:R-:W-:Y:S01]  /*3e20*/  BSSY B1, `(.L_x_68) ;  /* 0x000000d000017945 */ /* 0x000fe20003800000 */
[C---:B------:R-:W-:Y:S02]  /*3e30*/  ISETP.LT.OR P4, PT, R59.reuse, 0x1, !P3 ;  /* 0x000000013b00780c */ /* 0x040fe40005f81670 */
        /* <DEDUP_REMOVED lines=11> */
.L_x_69:
[----:B------:R-:W-:Y:S05]  /*3ef0*/  BSYNC B1 ;  /* 0x0000000000017941 */ /* 0x000fea0003800000 */
.L_x_68:
[----:B------:R-:W-:Y:S01]  /*3f00*/  @!P4 IMAD R25, R25, R22, R11 ;  /* 0x000000161919c224 */ /* 0x000fe200078e020b */
[----:B------:R-:W-:Y:S04]  /*3f10*/  BSSY B1, `(.L_x_70) ;  /* 0x0000006000017945 */ /* 0x000fe80003800000 */
[----:B------:R0:W-:Y:S01]  /*3f20*/  @!P4 STG.E.U8 desc[UR52][R6.64+0x21], R25 ;  /* 0x000021190600c986 */ /* 0x0001e2000c101134 */
[----:B------:R-:W-:Y:S05]  /*3f30*/  @P0 BRA `(.L_x_71) ;  /* 0x00000000000c0947 */ /* 0x000fea0003800000 */
[----:B------:R-:W5:Y:S02]  /*3f40*/  LDG.E.U8 R56, desc[UR52][R2.64+0x20] ;  /* 0x0000203402387981 */ /* 0x000f64000c1e1100 */
[----:B-----5:R-:W-:-:S05]  /*3f50*/  PRMT R0, R56, 0x8880, RZ ;  /* 0x0000888038007816 */ /* 0x020fca00000000ff */
[----:B------:R-:W-:-:S07]  /*3f60*/  IMAD R11, R0, R23, RZ ;  /* 0x00000017000b7224 */ /* 0x000fce00078e02ff */
.L_x_71:
[----:B------:R-:W-:Y:S05]  /*3f70*/  BSYNC B1 ;  /* 0x0000000000017941 */ /* 0x000fea0003800000 */
.L_x_70:
[----:B----4-:R-:W-:Y:S01]  /*3f80*/  @!P0 IMAD R9, R26, R22, R11 ;  /* 0x000000161a098224 */ /* 0x010fe200078e020b */
[----:B------:R-:W-:Y:S04]  /*3f90*/  BSSY B1, `(.L_x_72) ;  /* 0x0000006000017945 */ /* 0x000fe80003800000 */
[----:B------:R4:W-:Y:S01]  /*3fa0*/  @!P0 STG.E.U8 desc[UR52][R4.64+0x20], R9 ;  /* 0x0000200904008986 */ /* 0x0009e2000c101134 */
[----:B------:R-:W-:Y:S05]  /*3fb0*/  @P3 BRA `(.L_x_73) ;  /* 0x00000000000c3947 */ /* 0x000fea0003800000 */
[----:B------:R-:W5:Y:S02]  /*3fc0*/  LDG.E.U8 R56, desc[UR52][R2.64+0x21] ;  /* 0x0000213402387981 */ /* 0x000f64000c1e1100 */
[----:B-----5:R-:W-:-:S05]  /*3fd0*/  PRMT R0, R56, 0x8880, RZ ;  /* 0x0000888038007816 */ /* 0x020fca00000000ff */
[----:B------:R-:W-:-:S07]  /*3fe0*/  IMAD R11, R0, R23, RZ ;  /* 0x00000017000b7224 */ /* 0x000fce00078e02ff */
.L_x_73:
[----:B------:R-:W-:Y:S05]  /*3ff0*/  BSYNC B1 ;  /* 0x0000000000017941 */ /* 0x000fea0003800000 */
.L_x_72:
[----:B------:R-:W-:Y:S01]  /*4000*/  @!P3 IMAD R27, R27, R22, R11 ;  /* 0x000000161b1bb224 */ /* 0x000fe200078e020b */
[----:B------:R-:W-:Y:S04]  /*4010*/  BSSY B1, `(.L_x_74) ;  /* 0x0000006000017945 */ /* 0x000fe80003800000 */
[----:B------:R0:W-:Y:S01]  /*4020*/  @!P3 STG.E.U8 desc[UR52][R4.64+0x21], R27 ;  /* 0x0000211b0400b986 */ /* 0x0001e2000c101134 */
[----:B------:R-:W-:Y:S05]  /*4030*/  @P6 BRA `(.L_x_75) ;  /* 0x00000000000c6947 */ /* 0x000fea0003800000 */
[----:B------:R-:W5:Y:S02]  /*4040*/  LDG.E.U8 R56, desc[UR52][R12.64+0x28] ;  /* 0x000028340c387981 */ /* 0x000f64000c1e1100 */
[----:B-----5:R-:W-:-:S05]  /*4050*/  PRMT R0, R56, 0x8880, RZ ;  /* 0x0000888038007816 */ /* 0x020fca00000000ff */
[----:B------:R-:W-:-:S07]  /*4060*/  IMAD R11, R0, R23, RZ ;  /* 0x00000017000b7224 */ /* 0x000fce00078e02ff */
.L_x_75:
[----:B------:R-:W-:Y:S05]  /*4070*/  BSYNC B1 ;  /* 0x0000000000017941 */ /* 0x000fea0003800000 */
.L_x_74:
[----:B----4-:R-:W-:Y:S01]  /*4080*/  @!P6 IMAD R9, R28, R22, R11 ;  /* 0x000000161c09e224 */ /* 0x010fe200078e020b */
[----:B------:R-:W-:Y:S04]  /*4090*/  BSSY B1, `(.L_x_76) ;  /* 0x0000006000017945 */ /* 0x000fe80003800000 */
[----:B------:R4:W-:Y:S01]  /*40a0*/  @!P6 STG.E.U8 desc[UR52][R6.64+0x28], R9 ;  /* 0x000028090600e986 */ /* 0x0009e2000c101134 */
[----:B------:R-:W-:Y:S05]  /*40b0*/  @P5 BRA `(.L_x_77) ;  /* 0x00000000000c5947 */ /* 0x000fea0003800000 */
[----:B------:R-:W5:Y:S02]  /*40c0*/  LDG.E.U8 R56, desc[UR52][R12.64+0x29] ;  /* 0x000029340c387981 */ /* 0x000f64000c1e1100 */
[----:B-----5:R-:W-:-:S05]  /*40d0*/  PRMT R0, R56, 0x8880, RZ ;  /* 0x0000888038007816 */ /* 0x020fca00000000ff */
[----:B------:R-:W-:-:S07]  /*40e0*/  IMAD R11, R0, R23, RZ ;  /* 0x00000017000b7224 */ /* 0x000fce00078e02ff */
.L_x_77:
[----:B------:R-:W-:Y:S05]  /*40f0*/  BSYNC B1 ;  /* 0x0000000000017941 */ /* 0x000fea0003800000 */
.L_x_76:
[----:B------:R-:W-:Y:S01]  /*4100*/  @!P5 IMAD R29, R29, R22, R11 ;  /* 0x000000161d1dd224 */ /* 0x000fe200078e020b */
[----:B------:R-:W-:Y:S04]  /*4110*/  BSSY B1, `(.L_x_78) ;  /* 0x0000006000017945 */ /* 0x000fe80003800000 */
[----:B------:R0:W-:Y:S01]  /*4120*/  @!P5 STG.E.U8 desc[UR52][R6.64+0x29], R29 ;  /* 0x0000291d0600d986 */ /* 0x0001e2000c101134 */
[----:B------:R-:W-:Y:S05]  /*4130*/  @P2 BRA `(.L_x_79) ;  /* 0x00000000000c2947 */ /* 0x000fea0003800000 */
[----:B------:R-:W5:Y:S02]  /*4140*/  LDG.E.U8 R56, desc[UR52][R2.64+0x28] ;  /* 0x0000283402387981 */ /* 0x000f64000c1e1100 */
[----:B-----5:R-:W-:-:S05]  /*4150*/  PRMT R0, R56, 0x8880, RZ ;  /* 0x0000888038007816 */ /* 0x020fca00000000ff */
[----:B------:R-:W-:-:S07]  /*4160*/  IMAD R11, R0, R23, RZ ;  /* 0x00000017000b7224 */ /* 0x000fce00078e02ff */
.L_x_79:
[----:B------:R-:W-:Y:S05]  /*4170*/  BSYNC B1 ;  /* 0x0000000000017941 */ /* 0x000fea0003800000 */
.L_x_78:
[----:B012-4-:R-:W-:Y:S01]  /*4180*/  @!P2 IMAD R7, R30, R22, R11 ;  /* 0x000000161e07a224 */ /* 0x017fe200078e020b */
[----:B------:R-:W-:Y:S01]  /*4190*/  ISETP.LT.OR P1, PT, R59, 0x9, !P1 ;  /* 0x000000093b00780c */ /* 0x000fe20004f21670 */
[----:B------:R-:W-:Y:S03]  /*41a0*/  BSSY B1, `(.L_x_80) ;  /* 0x0000006000017945 */ /* 0x000fe60003800000 */
[----:B------:R0:W-:Y:S09]  /*41b0*/  @!P2 STG.E.U8 desc[UR52][R4.64+0x28], R7 ;  /* 0x000028070400a986 */ /* 0x0001f2000c101134 */
[----:B------:R-:W-:Y:S05]  /*41c0*/  @P1 BRA `(.L_x_81) ;  /* 0x00000000000c1947 */ /* 0x000fea0003800000 */
[----:B------:R-:W2:Y:S02]  /*41d0*/  LDG.E.U8 R56, desc[UR52][R2.64+0x29] ;  /* 0x0000293402387981 */ /* 0x000ea4000c1e1100 */
[----:B--2---:R-:W-:-:S05]  /*41e0*/  PRMT R0, R56, 0x8880, RZ ;  /* 0x0000888038007816 */ /* 0x004fca00000000ff */
[----:B------:R-:W-:-:S07]  /*41f0*/  IMAD R11, R0, R23, RZ ;  /* 0x00000017000b7224 */ /* 0x000fce00078e02ff */
.L_x_81:
[----:B------:R-:W-:Y:S05]  /*4200*/  BSYNC B1 ;  /* 0x0000000000017941 */ /* 0x000fea0003800000 */
.L_x_80:
[----:B------:R-:W-:Y:S01]  /*4210*/  IMAD R11, R31, R22, R11 ;  /* 0x000000161f0b7224 */ /* 0x000fe200078e020b */
[----:B------:R-:W-:Y:S06]  /*4220*/  @P1 BRA `(.L_x_82) ;  /* 0x0000000400581947 */ /* 0x000fec0003800000 */
[----:B------:R1:W-:Y:S01]  /*4230*/  STG.E.U8 desc[UR52][R4.64+0x29], R11 ;  /* 0x0000290b04007986 */ /* 0x0003e2000c101134 */
[----:B------:R-:W-:Y:S05]  /*4240*/  BRA `(.L_x_82) ;  /* 0x0000000400507947 */ /* 0x000fea0003800000 */
.L_x_33:
[C---:B------:R-:W-:Y:S02]  /*4250*/  ISETP.GE.AND P0, PT, R60.reuse, 0x1, PT ;  /* 0x000000013c00780c */ /* 0x040fe40003f06270 */
[C---:B------:R-:W-:Y:S02]  /*4260*/  ISETP.GE.AND P5, PT, R60.reuse, 0x2, PT ;  /* 0x000000023c00780c */ /* 0x040fe40003fa6270 */
[C---:B------:R-:W-:Y:S02]  /*4270*/  ISETP.LT.OR P1, PT, R59.reuse, 0x1, !P0 ;  /* 0x000000013b00780c */ /* 0x040fe40004721670 */
[C---:B------:R-:W-:Y:S02]  /*4280*/  ISETP.LT.OR P3, PT, R59.reuse, 0x1, !P5 ;  /* 0x000000013b00780c */ /* 0x040fe40006f61670 */
[----:B------:R-:W-:Y:S02]  /*4290*/  ISETP.LT.OR P0, PT, R59, 0x9, !P0 ;  /* 0x000000093b00780c */ /* 0x000fe40004701670 */
[----:B------:R-:W-:-:S02]  /*42a0*/  ISETP.GE.AND P2, PT, R60, 0x9, PT ;  /* 0x000000093c00780c */ /* 0x000fc40003f46270 */
[C---:B------:R-:W-:Y:S02]  /*42b0*/  ISETP.LT.OR P5, PT, R59.reuse, 0x9, !P5 ;  /* 0x000000093b00780c */ /* 0x040fe40006fa1670 */
[C---:B------:R-:W-:Y:S02]  /*42c0*/  ISETP.LT.OR P4, PT, R59.reuse, 0x1, !P2 ;  /* 0x000000013b00780c */ /* 0x040fe40005781670 */
[----:B------:R-:W-:Y:S01]  /*42d0*/  ISETP.LT.OR P2, PT, R59, 0x9, !P2 ;  /* 0x000000093b00780c */ /* 0x000fe20005741670 */
[-C--:B------:R-:W-:Y:S02]  /*42e0*/  @!P1 IMAD R3, R40, R22.reuse, RZ ;  /* 0x0000001628039224 */ /* 0x080fe400078e02ff */
[-C--:B------:R-:W-:Y:S02]  /*42f0*/  @!P3 IMAD R41, R41, R22.reuse, RZ ;  /* 0x000000162929b224 */ /* 0x080fe400078e02ff */
[----:B------:R-:W-:Y:S01]  /*4300*/  @!P0 IMAD R9, R42, R22, RZ ;  /* 0x000000162a098224 */ /* 0x000fe200078e02ff */
[----:B------:R0:W-:Y:S01]  /*4310*/  @!P1 STG.E.U8 desc[UR52][R6.64], R3 ;  /* 0x0000000306009986 */ /* 0x0001e2000c101134 */
[----:B------:R-:W-:-:S02]  /*4320*/  ISETP.GE.AND P1, PT, R60, 0xa, PT ;  /* 0x0000000a3c00780c */ /* 0x000fc40003f26270 */
[-C--:B------:R-:W-:Y:S01]  /*4330*/  @!P5 IMAD R43, R43, R22.reuse, RZ ;  /* 0x000000162b2bd224 */ /* 0x080fe200078e02ff */
[----:B------:R-:W-:Y:S01]  /*4340*/  @!P3 STG.E.U8 desc[UR52][R6.64+0x1], R41 ;  /* 0x000001290600b986 */ /* 0x000fe2000c101134 */
[-C--:B------:R-:W-:Y:S01]  /*4350*/  @!P4 IMAD R11, R44, R22.reuse, RZ ;  /* 0x000000162c0bc224 */ /* 0x080fe200078e02ff */
[C---:B------:R-:W-:Y:S02]  /*4360*/  ISETP.LT.OR P6, PT, R59.reuse, 0x1, !P1 ;  /* 0x000000013b00780c */ /* 0x040fe40004fc1670 */
[----:B------:R1:W-:Y:S01]  /*4370*/  @!P0 STG.E.U8 desc[UR52][R4.64], R9 ;  /* 0x0000000904008986 */ /* 0x0003e2000c101134 */
[C---:B------:R-:W-:Y:S02]  /*4380*/  ISETP.GE.AND P0, PT, R60.reuse, 0x12, PT ;  /* 0x000000123c00780c */ /* 0x040fe40003f06270 */
[----:B------:R-:W-:Y:S01]  /*4390*/  ISETP.GE.AND P3, PT, R60, 0x11, PT ;  /* 0x000000113c00780c */ /* 0x000fe20003f66270 */
[----:B------:R-:W-:Y:S01]  /*43a0*/  @!P5 STG.E.U8 desc[UR52][R4.64+0x1], R43 ;  /* 0x0000012b0400d986 */ /* 0x000fe2000c101134 */
[C---:B------:R-:W-:Y:S01]  /*43b0*/  ISETP.LT.OR P1, PT, R59.reuse, 0x9, !P1 ;  /* 0x000000093b00780c */ /* 0x040fe20004f21670 */
[----:B0-----:R-:W-:Y:S01]  /*43c0*/  @!P2 IMAD R3, R46, R22, RZ ;  /* 0x000000162e03a224 */ /* 0x001fe200078e02ff */
[C---:B------:R-:W-:Y:S01]  /*43d0*/  ISETP.LT.OR P5, PT, R59.reuse, 0x1, !P3 ;  /* 0x000000013b00780c */ /* 0x040fe20005fa1670 */
[----:B------:R0:W-:Y:S01]  /*43e0*/  @!P4 STG.E.U8 desc[UR52][R6.64+0x8], R11 ;  /* 0x0000080b0600c986 */ /* 0x0001e2000c101134 */
[----:B------:R-:W-:-:S02]  /*43f0*/  ISETP.LT.OR P4, PT, R59, 0x1, !P0 ;  /* 0x000000013b00780c */ /* 0x000fc40004781670 */
[----:B------:R-:W-:Y:S01]  /*4400*/  ISETP.LT.OR P3, PT, R59, 0x9, !P3 ;  /* 0x000000093b00780c */ /* 0x000fe20005f61670 */
[----:B------:R-:W-:-:S05]  /*4410*/  @!P6 IMAD R45, R45, R22, RZ ;  /* 0x000000162d2de224 */ /* 0x000fca00078e02ff */
[----:B------:R-:W-:Y:S01]  /*4420*/  @!P6 STG.E.U8 desc[UR52][R6.64+0x9], R45 ;  /* 0x0000092d0600e986 */ /* 0x000fe2000c101134 */
[-C--:B------:R-:W-:Y:S02]  /*4430*/  @!P1 IMAD R47, R47, R22.reuse, RZ ;  /* 0x000000162f2f9224 */ /* 0x080fe400078e02ff */
[-C--:B-1----:R-:W-:Y:S01]  /*4440*/  @!P5 IMAD R9, R32, R22.reuse, RZ ;  /* 0x000000162009d224 */ /* 0x082fe200078e02ff */
[----:B------:R1:W-:Y:S01]  /*4450*/  @!P2 STG.E.U8 desc[UR52][R4.64+0x8], R3 ;  /* 0x000008030400a986 */ /* 0x0003e2000c101134 */
[-C--:B------:R-:W-:Y:S01]  /*4460*/  @!P4 IMAD R33, R33, R22.reuse, RZ ;  /* 0x000000162121c224 */ /* 0x080fe200078e02ff */
[----:B------:R-:W-:Y:S01]  /*4470*/  ISETP.GE.AND P2, PT, R60, 0x1a, PT ;  /* 0x0000001a3c00780c */ /* 0x000fe20003f46270 */
[----:B0-----:R-:W-:Y:S01]  /*4480*/  @!P3 IMAD R11, R34, R22, RZ ;  /* 0x00000016220bb224 */ /* 0x001fe200078e02ff */
[----:B------:R-:W-:Y:S01]  /*4490*/  @!P1 STG.E.U8 desc[UR52][R4.64+0x9], R47 ;  /* 0x0000092f04009986 */ /* 0x000fe2000c101134 */
[----:B------:R-:W-:-:S03]  /*44a0*/  ISETP.GE.AND P1, PT, R60, 0x19, PT ;  /* 0x000000193c00780c */ /* 0x000fc60003f26270 */
[----:B------:R-:W-:Y:S01]  /*44b0*/  @!P4 STG.E.U8 desc[UR52][R6.64+0x11], R33 ;  /* 0x000011210600c986 */ /* 0x000fe2000c101134 */
[C---:B------:R-:W-:Y:S02]  /*44c0*/  ISETP.LT.OR P4, PT, R59.reuse, 0x9, !P0 ;  /* 0x000000093b00780c */ /* 0x040fe40004781670 */
[C---:B------:R-:W-:Y:S01]  /*44d0*/  ISETP.LT.OR P0, PT, R59.reuse, 0x9, !P2 ;  /* 0x000000093b00780c */ /* 0x040fe20005701670 */
[----:B------:R0:W-:Y:S01]  /*44e0*/  @!P5 STG.E.U8 desc[UR52][R6.64+0x10], R9 ;  /* 0x000010090600d986 */ /* 0x0001e2000c101134 */
[C---:B------:R-:W-:Y:S02]  /*44f0*/  ISETP.LT.OR P5, PT, R59.reuse, 0x1, !P2 ;  /* 0x000000013b00780c */ /* 0x040fe400057a1670 */
[C---:B------:R-:W-:Y:S01]  /*4500*/  ISETP.LT.OR P6, PT, R59.reuse, 0x1, !P1 ;  /* 0x000000013b00780c */ /* 0x040fe20004fc1670 */
[----:B------:R2:W-:Y:S01]  /*4510*/  @!P3 STG.E.U8 desc[UR52][R4.64+0x10], R11 ;  /* 0x0000100b0400b986 */ /* 0x0005e2000c101134 */
[----:B------:R-:W-:Y:S02]  /*4520*/  ISETP.GE.AND P2, PT, R60, 0x21, PT ;  /* 0x000000213c00780c */ /* 0x000fe40003f46270 */
[----:B------:R-:W-:-:S02]  /*4530*/  ISETP.LT.OR P1, PT, R59, 0x9, !P1 ;  /* 0x000000093b00780c */ /* 0x000fc40004f21670 */
[----:B------:R-:W-:Y:S01]  /*4540*/  ISETP.LT.OR P3, PT, R59, 0x1, !P2 ;  /* 0x000000013b00780c */ /* 0x000fe20005761670 */
[-C--:B------:R-:W-:Y:S01]  /*4550*/  @!P4 IMAD R35, R35, R22.reuse, RZ ;  /* 0x000000162323c224 */ /* 0x080fe200078e02ff */
[----:B------:R-:W-:Y:S01]  /*4560*/  ISETP.LT.OR P2, PT, R59, 0x9, !P2 ;  /* 0x000000093b00780c */ /* 0x000fe20005741670 */
[-C--:B------:R-:W-:Y:S02]  /*4570*/  @!P0 IMAD R39, R39, R22.reuse, RZ ;  /* 0x0000001627278224 */ /* 0x080fe400078e02ff */
[-C--:B------:R-:W-:Y:S01]  /*4580*/  @!P5 IMAD R37, R37, R22.reuse, RZ ;  /* 0x000000162525d224 */ /* 0x080fe200078e02ff */
[----:B------:R-:W-:Y:S01]  /*4590*/  @!P4 STG.E.U8 desc[UR52][R4.64+0x11], R35 ;  /* 0x000011230400c986 */ /* 0x000fe2000c101134 */
[-C--:B-1----:R-:W-:Y:S01]  /*45a0*/  @!P6 IMAD R3, R36, R22.reuse, RZ ;  /* 0x000000162403e224 */ /* 0x082fe200078e02ff */
[----:B------:R-:W-:Y:S02]  /*45b0*/  ISETP.GE.AND P4, PT, R60, 0x22, PT ;  /* 0x000000223c00780c */ /* 0x000fe40003f86270 */
[----:B------:R-:W-:Y:S01]  /*45c0*/  @!P5 STG.E.U8 desc[UR52][R6.64+0x19], R37 ;  /* 0x000019250600d986 */ /* 0x000fe2000c101134 */
[-C--:B0-----:R-:W-:Y:S01]  /*45d0*/  @!P1 IMAD R9, R38, R22.reuse, RZ ;  /* 0x0000001626099224 */ /* 0x081fe200078e02ff */
[----:B------:R-:W-:Y:S01]  /*45e0*/  ISETP.GE.AND P5, PT, R60, 0x2a, PT ;  /* 0x0000002a3c00780c */ /* 0x000fe20003fa6270 */
[----:B--2---:R-:W-:Y:S01]  /*45f0*/  @!P3 IMAD R11, R24, R22, RZ ;  /* 0x00000016180bb224 */ /* 0x004fe200078e02ff */
[----:B------:R0:W-:Y:S01]  /*4600*/  @!P6 STG.E.U8 desc[UR52][R6.64+0x18], R3 ;  /* 0x000018030600e986 */ /* 0x0001e2000c101134 */
        /* <DEDUP_REMOVED lines=8> */
[C---:B------:R-:W-:Y:S01]  /*4690*/  ISETP.LT.OR P3, PT, R59.reuse, 0x1, !P5 ;  /* 0x000000013b00780c */ /* 0x040fe20006f61670 */
[----:B0-----:R-:W-:Y:S01]  /*46a0*/  @!P2 IMAD R3, R26, R22, RZ ;  /* 0x000000161a03a224 */ /* 0x001fe200078e02ff */
[----:B------:R-:W-:-:S03]  /*46b0*/  ISETP.LT.OR P5, PT, R59, 0x9, !P5 ;  /* 0x000000093b00780c */ /* 0x000fc60006fa1670 */
[-C--:B------:R-:W-:Y:S02]  /*46c0*/  @!P0 IMAD R25, R25, R22.reuse, RZ ;  /* 0x0000001619198224 */ /* 0x080fe400078e02ff */
[-C--:B------:R-:W-:Y:S02]  /*46d0*/  @!P4 IMAD R27, R27, R22.reuse, RZ ;  /* 0x000000161b1bc224 */ /* 0x080fe400078e02ff */
[-C--:B-1----:R-:W-:Y:S01]  /*46e0*/  @!P1 IMAD R9, R28, R22.reuse, RZ ;  /* 0x000000161c099224 */ /* 0x082fe200078e02ff */
[----:B------:R0:W-:Y:S01]  /*46f0*/  @!P0 STG.E.U8 desc[UR52][R6.64+0x21], R25 ;  /* 0x0000211906008986 */ /* 0x0001e2000c101134 */
[-C--:B--2---:R-:W-:Y:S02]  /*4700*/  @!P6 IMAD R11, R30, R22.reuse, RZ ;  /* 0x000000161e0be224 */ /* 0x084fe400078e02ff */
[-C--:B------:R-:W-:Y:S01]  /*4710*/  @!P3 IMAD R29, R29, R22.reuse, RZ ;  /* 0x000000161d1db224 */ /* 0x080fe200078e02ff */
[----:B------:R0:W-:Y:S01]  /*4720*/  @!P2 STG.E.U8 desc[UR52][R4.64+0x20], R3 ;  /* 0x000020030400a986 */ /* 0x0001e2000c101134 */
[----:B------:R-:W-:-:S03]  /*4730*/  @!P5 IMAD R31, R31, R22, RZ ;  /* 0x000000161f1fd224 */ /* 0x000fc600078e02ff */
[----:B------:R0:W-:Y:S04]  /*4740*/  @!P4 STG.E.U8 desc[UR52][R4.64+0x21], R27 ;  /* 0x0000211b0400c986 */ /* 0x0001e8000c101134 */
[----:B------:R0:W-:Y:S04]  /*4750*/  @!P1 STG.E.U8 desc[UR52][R6.64+0x28], R9 ;  /* 0x0000280906009986 */ /* 0x0001e8000c101134 */
[----:B------:R0:W-:Y:S04]  /*4760*/  @!P3 STG.E.U8 desc[UR52][R6.64+0x29], R29 ;  /* 0x0000291d0600b986 */ /* 0x0001e8000c101134 */
[----:B------:R0:W-:Y:S04]  /*4770*/  @!P6 STG.E.U8 desc[UR52][R4.64+0x28], R11 ;  /* 0x0000280b0400e986 */ /* 0x0001e8000c101134 */
[----:B------:R0:W-:Y:S02]  /*4780*/  @!P5 STG.E.U8 desc[UR52][R4.64+0x29], R31 ;  /* 0x0000291f0400d986 */ /* 0x0001e4000c101134 */
.L_x_82:
[----:B------:R-:W-:Y:S05]  /*4790*/  BSYNC B0 ;  /* 0x0000000000007941 */ /* 0x000fea0003800000 */
.L_x_32:
[----:B------:R-:W-:Y:S01]  /*47a0*/  IMAD.U32 R2, RZ, RZ, UR50 ;  /* 0x00000032ff027e24 */ /* 0x000fe2000f8e00ff */
[----:B------:R-:W-:Y:S01]  /*47b0*/  ULDC.64 UR4, c[0x0][0x650] ;  /* 0x0001940000047ab9 */ /* 0x000fe20000000a00 */
[----:B------:R-:W-:Y:S01]  /*47c0*/  IMAD.U32 R0, RZ, RZ, UR39 ;  /* 0x00000027ff007e24 */ /* 0x000fe2000f8e00ff */
[----:B------:R2:W-:Y:S01]  /*47d0*/  SYNCS.ARRIVE.TRANS64.A1T0 RZ, [R54+UR44], RZ ;  /* 0x000000ff36ff79a7 */ /* 0x0005e2000810002c */
[----:B0-----:R-:W-:Y:S01]  /*47e0*/  IMAD.U32 R3, RZ, RZ, UR51 ;  /* 0x00000033ff037e24 */ /* 0x001fe2000f8e00ff */
[C---:B------:R-:W-:Y:S01]  /*47f0*/  LEA R16, P0, R2.reuse, R16, 0x1 ;  /* 0x0000001002107211 */ /* 0x040fe200078008ff */
[----:B------:R-:W-:Y:S02]  /*4800*/  IMAD.MOV.U32 R19, RZ, RZ, -0x1 ;  /* 0xffffffffff137424 */ /* 0x000fe400078e00ff */
[----:B------:R-:W-:Y:S01]  /*4810*/  IMAD.MOV.U32 R18, RZ, RZ, -0x1 ;  /* 0xffffffffff127424 */ /* 0x000fe200078e00ff */
[----:B------:R-:W-:Y:S01]  /*4820*/  LEA.HI.X R17, R2, R17, R0, 0x1, P0 ;  /* 0x0000001102117211 */ /* 0x000fe200000f0c00 */
[----:B------:R-:W-:Y:S01]  /*4830*/  IMAD.MOV.U32 R2, RZ, RZ, -0x1 ;  /* 0xffffffffff027424 */ /* 0x000fe200078e00ff */
[----:B------:R-:W-:-:S02]  /*4840*/  ISETP.GE.U32.AND P0, PT, R16, UR4, PT ;  /* 0x0000000410007c0c */ /* 0x000fc4000bf06070 */
[----:B------:R-:W-:Y:S02]  /*4850*/  PRMT R0, RZ, 0x7610, R0 ;  /* 0x00007610ff007816 */ /* 0x000fe40000000000 */
[----:B------:R-:W-:-:S13]  /*4860*/  ISETP.GE.U32.AND.EX P0, PT, R17, UR5, PT, P0 ;  /* 0x0000000511007c0c */ /* 0x000fda000bf06100 */
[----:B--2---:R-:W-:Y:S05]  /*4870*/  @P0 BRA `(.L_x_83) ;  /* 0x00000004008c0947 */ /* 0x004fea0003800000 */
[----:B------:R-:W0:Y:S01]  /*4880*/  S2UR UR6, SR_CTAID.X ;  /* 0x00000000000679c3 */ /* 0x000e220000002500 */
[----:B------:R-:W-:Y:S01]  /*4890*/  ULDC.64 UR4, c[0x0][0x628] ;  /* 0x00018a0000047ab9 */ /* 0x000fe20000000a00 */
[----:B------:R-:W-:Y:S01]  /*48a0*/  ULDC UR7, c[0x0][0x150] ;  /* 0x0000540000077ab9 */ /* 0x000fe20000000800 */
[----:B------:R-:W-:Y:S01]  /*48b0*/  ISETP.NE.U32.AND P0, PT, RZ, UR4, PT ;  /* 0x00000004ff007c0c */ /* 0x000fe2000bf05070 */
[----:B------:R-:W-:Y:S01]  /*48c0*/  ULDC UR15, c[0x0][0x630] ;  /* 0x00018c00000f7ab9 */ /* 0x000fe20000000800 */
[C---:B------:R-:W-:Y:S01]  /*48d0*/  R2UR UR16, R16.reuse ;  /* 0x00000000101072ca */ /* 0x040fe200000e0000 */
[----:B------:R-:W-:Y:S01]  /*48e0*/  ULDC UR18, c[0x0][0x154] ;  /* 0x0000550000127ab9 */ /* 0x000fe20000000800 */
[----:B------:R-:W-:Y:S01]  /*48f0*/  ISETP.NE.AND.EX P0, PT, RZ, UR5, PT, P0 ;  /* 0x00000005ff007c0c */ /* 0x000fe2000bf05300 */
[----:B------:R-:W2:Y:S01]  /*4900*/  S2UR UR21, SR_CTAID.Y ;  /* 0x00000000001579c3 */ /* 0x000ea20000002600 */
[----:B------:R-:W-:Y:S02]  /*4910*/  R2UR UR17, R17 ;  /* 0x00000000111172ca */ /* 0x000fe400000e0000 */
[----:B------:R-:W-:-:S02]  /*4920*/  R2UR UR12, R16 ;  /* 0x00000000100c72ca */ /* 0x000fc400000e0000 */
[----:B------:R-:W-:Y:S02]  /*4930*/  R2UR UR13, R17 ;  /* 0x00000000110d72ca */ /* 0x000fe400000e0000 */
[----:B0-----:R-:W-:-:S05]  /*4940*/  I2FP.F32.U32 R0, UR6 ;  /* 0x0000000600007c45 */ /* 0x001fca0008201000 */
[----:B------:R-:W-:-:S04]  /*4950*/  FMUL R0, R0, UR7 ;  /* 0x0000000700007c20 */ /* 0x000fc80008400000 */
[----:B------:R0:W4:Y:S01]  /*4960*/  F2I.U32.TRUNC.NTZ R2, R0 ;  /* 0x0000000000027305 */ /* 0x000122000020f000 */
[----:B--2---:R-:W-:Y:S05]  /*4970*/  @!P0 BRA `(.L_x_84) ;  /* 0x0000000000308947 */ /* 0x004fea0003800000 */
        /* <DEDUP_REMOVED lines=12> */
.L_x_84:
[----:B------:R-:W-:Y:S01]  /*4a40*/  USHF.R.U64 UR8, UR12, UR15, UR13 ;  /* 0x0000000f0c087299 */ /* 0x000fe2000800120d */
[----:B0-----:R-:W-:Y:S01]  /*4a50*/  I2FP.F32.U32 R0, UR21 ;  /* 0x0000001500007c45 */ /* 0x001fe20008201000 */
[----:B------:R-:W-:Y:S02]  /*4a60*/  USHF.R.U32.HI UR4, URZ, UR15, UR13 ;  /* 0x0000000f3f047299 */ /* 0x000fe4000801160d */
[----:B------:R-:W-:Y:S02]  /*4a70*/  UIADD3 UR7, UP0, URZ, -UR8, URZ ;  /* 0x800000083f077290 */ /* 0x000fe4000ff1e03f */
[----:B------:R-:W-:Y:S01]  /*4a80*/  FMUL R0, R0, UR18 ;  /* 0x0000001200007c20 */ /* 0x000fe20008400000 */
[----:B------:R-:W-:Y:S01]  /*4a90*/  ULDC.64 UR12, c[0x0][0x620] ;  /* 0x00018800000c7ab9 */ /* 0x000fe20000000a00 */
[----:B------:R-:W-:Y:S01]  /*4aa0*/  UIADD3.X UR4, URZ, ~UR4, URZ, UP0, !UPT ;  /* 0x800000043f047290 */ /* 0x000fe200087fe43f */
[----:B------:R-:W-:Y:S01]  /*4ab0*/  UMOV UR10, UR16 ;  /* 0x00000010000a7c82 */ /* 0x000fe20008000000 */
[----:B------:R-:W-:-:S02]  /*4ac0*/  UMOV UR11, UR17 ;  /* 0x00000011000b7c82 */ /* 0x000fc40008000000 */
[----:B------:R-:W0:Y:S01]  /*4ad0*/  F2I.U32.TRUNC.NTZ R0, R0 ;  /* 0x0000000000007305 */ /* 0x000e22000020f000 */
[----:B------:R-:W-:Y:S01]  /*4ae0*/  UIMAD UR4, UR4, UR12, URZ ;  /* 0x0000000c040472a4 */ /* 0x000fe2000f8e023f */
[----:B----4-:R-:W-:Y:S01]  /*4af0*/  R2UR UR17, R2 ;  /* 0x00000000021172ca */ /* 0x010fe200000e0000 */
        /* <DEDUP_REMOVED lines=9> */
[----:B------:R-:W-:Y:S01]  /*4b90*/  USHF.R.U64 UR15, UR10, UR12, UR7 ;  /* 0x0000000c0a0f7299 */ /* 0x000fe20008001207 */
[----:B0-----:R-:W-:Y:S01]  /*4ba0*/  R2UR UR13, R0 ;  /* 0x00000000000d72ca */ /* 0x001fe200000e0000 */
[----:B------:R-:W-:Y:S01]  /*4bb0*/  USHF.R.U32.HI UR7, URZ, UR12, UR7 ;  /* 0x0000000c3f077299 */ /* 0x000fe20008011607 */
[----:B------:R-:W-:Y:S01]  /*4bc0*/  ISETP.NE.AND.EX P0, PT, RZ, UR5, PT, P0 ;  /* 0x00000005ff007c0c */ /* 0x000fe2000bf05300 */
[----:B------:R-:W-:Y:S01]  /*4bd0*/  ULDC UR22, c[0x0][0x608] ;  /* 0x0001820000167ab9 */ /* 0x000fe20000000800 */
[----:B------:R-:W-:-:S02]  /*4be0*/  UIADD3 UR10, -UR17, URZ, URZ ;  /* 0x0000003f110a7290 */ /* 0x000fc4000fffe13f */
[----:B------:R-:W-:Y:S02]  /*4bf0*/  USHF.R.U64 UR18, UR15, UR22, UR7 ;  /* 0x000000160f127299 */ /* 0x000fe40008001207 */
[----:B------:R-:W-:Y:S01]  /*4c00*/  USHF.R.U32.HI UR7, URZ, UR22, UR7 ;  /* 0x000000163f077299 */ /* 0x000fe20008011607 */
[----:B------:R-:W-:Y:S01]  /*4c10*/  UMOV UR16, 0x1 ;  /* 0x0000000100107882 */ /* 0x000fe20000000000 */
[----:B------:R-:W-:Y:S02]  /*4c20*/  ULDC UR20, c[0x0][0x144] ;  /* 0x0000510000147ab9 */ /* 0x000fe40000000800 */
[----:B------:R-:W-:Y:S01]  /*4c30*/  USHF.R.U64 UR17, UR18, UR23, UR7 ;  /* 0x0000001712117299 */ /* 0x000fe20008001207 */
[----:B------:R-:W-:Y:S01]  /*4c40*/  ULDC UR9, c[0x0][0x600] ;  /* 0x0001800000097ab9 */ /* 0x000fe20000000800 */
[----:B------:R-:W-:Y:S02]  /*4c50*/  UIADD3 UR22, -UR13, URZ, URZ ;  /* 0x0000003f0d167290 */ /* 0x000fe4000fffe13f */
[----:B------:R-:W-:-:S02]  /*4c60*/  USHF.L.U32 UR16, UR16, UR23, URZ ;  /* 0x0000001710107299 */ /* 0x000fc4000800063f */
[----:B------:R-:W-:Y:S02]  /*4c70*/  USHF.R.U32.HI UR13, URZ, UR23, UR7 ;  /* 0x000000173f0d7299 */ /* 0x000fe40008011607 */
[----:B------:R-:W-:Y:S02]  /*4c80*/  UIADD3 UR14, UR9, -0x1, URZ ;  /* 0xffffffff090e7890 */ /* 0x000fe4000fffe03f */
[----:B------:R-:W-:Y:S02]  /*4c90*/  ULOP3.LUT UR19, URZ, UR19, URZ, 0x33, !UPT ;  /* 0x000000133f137292 */ /* 0x000fe4000f8e333f */
        /* <DEDUP_REMOVED lines=16> */
.L_x_85:
[----:B------:R-:W-:Y:S01]  /*4da0*/  UISETP.NE.AND UP0, UPT, UR38, URZ, UPT ;  /* 0x0000003f2600728c */ /* 0x000fe2000bf05270 */
[----:B------:R-:W-:Y:S01]  /*4db0*/  IMAD.MOV.U32 R0, RZ, RZ, 0x1 ;  /* 0x00000001ff007424 */ /* 0x000fe200078e00ff */
[----:B------:R-:W-:Y:S01]  /*4dc0*/  USHF.R.U64 UR4, UR12, UR24, UR13 ;  /* 0x000000180c047299 */ /* 0x000fe2000800120d */
[----:B------:R-:W-:Y:S01]  /*4dd0*/  IMAD.U32 R2, RZ, RZ, UR8 ;  /* 0x00000008ff027e24 */ /* 0x000fe2000f8e00ff */
[----:B------:R-:W-:Y:S02]  /*4de0*/  ULOP3.LUT UR19, UR18, UR19, URZ, 0xc0, !UPT ;  /* 0x0000001312137292 */ /* 0x000fe4000f8ec03f */
[----:B------:R-:W-:Y:S02]  /*4df0*/  UIADD3 UR5, -UR4, URZ, URZ ;  /* 0x0000003f04057290 */ /* 0x000fe4000fffe13f */
[----:B------:R-:W-:Y:S02]  /*4e00*/  ULOP3.LUT UR14, UR15, UR14, URZ, 0xc0, !UPT ;  /* 0x0000000e0f0e7292 */ /* 0x000fe4000f8ec03f */
[----:B------:R-:W-:-:S02]  /*4e10*/  UIMAD UR4, UR16, UR4, UR19 ;  /* 0x00000004100472a4 */ /* 0x000fc4000f8e0213 */
        /* <DEDUP_REMOVED lines=9> */
.L_x_83:
[----:B------:R-:W-:Y:S02]  /*4eb0*/  LOP3.LUT P0, RZ, R0, 0xff, RZ, 0xc0, !PT ;  /* 0x000000ff00ff7812 */ /* 0x000fe4000780c0ff */
[----:B------:R-:W-:-:S11]  /*4ec0*/  LOP3.LUT R61, R61, 0x1, RZ, 0x3c, !PT ;  /* 0x000000013d3d7812 */ /* 0x000fd600078e3cff */
[----:B------:R-:W-:Y:S05]  /*4ed0*/  @P0 BRA `(.L_x_86) ;  /* 0xffffffc400e40947 */ /* 0x000fea000383ffff */
[----:B------:R-:W-:Y:S05]  /*4ee0*/  EXIT ;  /* 0x000000000000794d */ /* 0x000fea0003800000 */
.L_x_13:
[----:B------:R-:W-:-:S08]  /*4ef0*/  ISETP.NE.AND P0, PT, RZ, UR8, PT ;  /* 0x00000008ff007c0c */ /* 0x000fd0000bf05270 */
[----:B-----5:R-:W0:-:S00]  /*4f00*/  USETMAXREG.DEALLOC.CTAPOOL 0x28 ;  /* 0x00000028000079c8 */ /* 0x020e0000080e0500 */
[----:B------:R-:W-:Y:S05]  /*4f10*/  @P0 EXIT ;  /* 0x000000000000094d */ /* 0x000fea0003800000 */
[----:B0-----:R-:W-:Y:S01]  /*4f20*/  LOP3.LUT P0, RZ, R5, 0xff, RZ, 0xc0, !PT ;  /* 0x000000ff05ff7812 */ /* 0x001fe2000780c0ff */
[----:B------:R-:W-:Y:S02]  /*4f30*/  IMAD.MOV.U32 R0, RZ, RZ, 0x1 ;  /* 0x00000001ff007424 */ /* 0x000fe400078e00ff */
[----:B------:R-:W-:-:S10]  /*4f40*/  IMAD.MOV.U32 R8, RZ, RZ, RZ ;  /* 0x000000ffff087224 */ /* 0x000fd400078e00ff */
[----:B------:R-:W-:Y:S05]  /*4f50*/  @!P0 BRA `(.L_x_87) ;  /* 0x0000000c004c8947 */ /* 0x000fea0003800000 */
[----:B------:R-:W-:Y:S01]  /*4f60*/  LOP3.LUT P0, RZ, R4, 0x1f, RZ, 0xc0, !PT ;  /* 0x0000001f04ff7812 */ /* 0x000fe2000780c0ff */
[----:B------:R-:W-:Y:S01]  /*4f70*/  ULDC UR5, c[0x0][0x658] ;  /* 0x0001960000057ab9 */ /* 0x000fe20000000800 */
[----:B------:R-:W-:Y:S01]  /*4f80*/  UMOV UR6, 0xffffffff ;  /* 0xffffffff00067882 */ /* 0x000fe20000000000 */
[----:B------:R-:W-:Y:S01]  /*4f90*/  BSSY B0, `(.L_x_87) ;  /* 0x00000cf000007945 */ /* 0x000fe20003800000 */
[----:B------:R-:W-:Y:S01]  /*4fa0*/  USHF.L.U32 UR6, UR6, UR5, URZ ;  /* 0x0000000506067299 */ /* 0x000fe2000800063f */
[C---:B------:R-:W-:Y:S01]  /*4fb0*/  ISETP.NE.AND P3, PT, R3.reuse, RZ, PT ;  /* 0x000000ff0300720c */ /* 0x040fe20003f65270 */
[----:B------:R-:W-:Y:S01]  /*4fc0*/  IMAD.MOV.U32 R9, RZ, RZ, 0x1 ;  /* 0x00000001ff097424 */ /* 0x000fe200078e00ff */
[----:B------:R-:W-:Y:S01]  /*4fd0*/  ISETP.NE.OR P0, PT, R3, RZ, !P0 ;  /* 0x000000ff0300720c */ /* 0x000fe20004705670 */
[----:B------:R-:W-:Y:S01]  /*4fe0*/  IMAD.MOV.U32 R0, RZ, RZ, 0x1 ;  /* 0x00000001ff007424 */ /* 0x000fe200078e00ff */
[----:B------:R-:W-:Y:S01]  /*4ff0*/  ULDC UR4, c[0x0][0x600] ;  /* 0x0001800000047ab9 */ /* 0x000fe20000000800 */
[----:B------:R-:W-:Y:S01]  /*5000*/  IMAD.MOV.U32 R8, RZ, RZ, RZ ;  /* 0x000000ffff087224 */ /* 0x000fe200078e00ff */
[----:B------:R-:W-:Y:S01]  /*5010*/  UMOV UR7, 0x1 ;  /* 0x0000000100077882 */ /* 0x000fe20000000000 */
[----:B------:R-:W-:-:S02]  /*5020*/  UIADD3 UR21, UR37, 0x1, URZ ;  /* 0x0000000125157890 */ /* 0x000fc4000fffe03f */
[----:B------:R-:W-:Y:S02]  /*5030*/  ULOP3.LUT UR13, UR40, 0x2, URZ, 0xfc, !UPT ;  /* 0x00000002280d7892 */ /* 0x000fe4000f8efc3f */
[----:B------:R-:W-:Y:S02]  /*5040*/  UIADD3 UR4, UR4, -0x1, URZ ;  /* 0xffffffff04047890 */ /* 0x000fe4000fffe03f */
[----:B------:R-:W-:Y:S02]  /*5050*/  USHF.L.U32 UR5, UR7, UR5, URZ ;  /* 0x0000000507057299 */ /* 0x000fe4000800063f */
[----:B------:R-:W-:Y:S01]  /*5060*/  ULOP3.LUT UR6, URZ, UR6, URZ, 0x33, !UPT ;  /* 0x000000063f067292 */ /* 0x000fe2000f8e333f */
[----:B------:R-:W-:-:S11]  /*5070*/  ULDC.64 UR30, c[0x0][0x198] ;  /* 0x00006600001e7ab9 */ /* 0x000fd60000000a00 */
.L_x_99:
[----:B------:R-:W-:-:S03]  /*5080*/  UMOV UR7, 0xffffffff ;  /* 0xffffffff00077882 */ /* 0x000fc60000000000 */
[----:B------:R-:W-:Y:S05]  /*5090*/  BRA.DIV UR7, `(.L_x_88) ;  /* 0x0000001207a47947 */ /* 0x000fea000b800000 */
[----:B------:R-:W-:-:S13]  /*50a0*/  ELECT P6, URZ, PT ;  /* 0x00000000003f782f */ /* 0x000fda00038c0000 */
.L_x_116:
[----:B------:R-:W0:Y:S01]  /*50b0*/  LDC R3, c[0x0][0x28c] ;  /* 0x0000a300ff037b82 */ /* 0x000e220000000800 */
[----:B------:R-:W-:Y:S01]  /*50c0*/  BSSY B1, `(.L_x_89) ;  /* 0x0000044000017945 */ /* 0x000fe20003800000 */
[----:B0-----:R-:W-:-:S13]  /*50d0*/  ISETP.LT.OR P6, PT, R3, 0x1, !P6 ;  /* 0x000000010300780c */ /* 0x001fda00077c1670 */
[----:B------:R-:W-:Y:S05]  /*50e0*/  @P6 BRA `(.L_x_90) ;  /* 0x0000000400046947 */ /* 0x000fea0003800000 */
[----:B------:R-:W-:Y:S02]  /*50f0*/  IMAD.SHL.U32 R19, R19, 0x40, RZ ;  /* 0x0000004013137824 */ /* 0x000fe400078e00ff */
[----:B------:R-:W-:Y:S02]  /*5100*/  IMAD R18, R18, 0x30, RZ ;  /* 0x0000003012127824 */ /* 0x000fe400078e02ff */
[----:B------:R-:W-:Y:S02]  /*5110*/  IMAD.MOV.U32 R11, RZ, RZ, RZ ;  /* 0x000000ffff0b7224 */ /* 0x000fe400078e00ff */
[----:B------:R-:W-:Y:S02]  /*5120*/  IMAD.U32 R12, RZ, RZ, UR21 ;  /* 0x00000015ff0c7e24 */ /* 0x000fe4000f8e00ff */
[----:B------:R-:W-:Y:S02]  /*5130*/  IMAD.MOV.U32 R3, RZ, RZ, R0 ;  /* 0x000000ffff037224 */ /* 0x000fe400078e0000 */
[----:B------:R-:W-:-:S07]  /*5140*/  IMAD.MOV.U32 R4, RZ, RZ, R8 ;  /* 0x000000ffff047224 */ /* 0x000fce00078e0008 */
.L_x_94:
[----:B------:R-:W0:Y:S01]  /*5150*/  S2R R6, SR_CgaCtaId ;  /* 0x0000000000067919 */ /* 0x000e220000008800 */
[----:B------:R-:W-:-:S04]  /*5160*/  MOV R5, 0x400 ;  /* 0x0000040000057802 */ /* 0x000fc80000000f00 */
[----:B0-----:R-:W-:Y:S02]  /*5170*/  LEA R7, R6, R5, 0x18 ;  /* 0x0000000506077211 */ /* 0x001fe400078ec0ff */
[----:B------:R-:W-:Y:S01]  /*5180*/  SHF.L.U32 R5, R3, 0x1f, RZ ;  /* 0x0000001f03057819 */ /* 0x000fe200000006ff */
[----:B------:R-:W0:Y:S02]  /*5190*/  @!P3 LDC R6, c[0x0][0x500] ;  /* 0x00014000ff06bb82 */ /* 0x000e240000000800 */
[----:B------:R-:W-:-:S04]  /*51a0*/  IMAD R10, R4, 0x8, R7 ;  /* 0x00000008040a7824 */ /* 0x000fc800078e0207 */
[----:B------:R-:W1:Y:S02]  /*51b0*/  SYNCS.PHASECHK.TRANS64.TRYWAIT P1, [R10+URZ+0x40], R5 ;  /* 0x000040050a0075a7 */ /* 0x000e64000802017f */
[----:B-1----:R-:W-:Y:S05]  /*51c0*/  @!P1 BRA `(.L_x_91) ;  /* 0x0000001000789947 */ /* 0x002fea0003800000 */
.L_x_117:
[----:B------:R-:W-:Y:S01]  /*51d0*/  UPRMT UR7, UR13, 0x9910, URZ ;  /* 0x000099100d077896 */ /* 0x000fe2000800003f */
[----:B0-----:R0:W-:Y:S03]  /*51e0*/  @!P3 SYNCS.ARRIVE.TRANS64 RZ, [R10+URZ], R6 ;  /* 0x000000060affb9a7 */ /* 0x0011e6000800003f */
[----:B------:R-:W-:-:S06]  /*51f0*/  UISETP.NE.AND UP0, UPT, UR7, 0x2, UPT ;  /* 0x000000020700788c */ /* 0x000fcc000bf05270 */
[----:B------:R-:W-:-:S13]  /*5200*/  PLOP3.LUT P1, PT, PT, PT, UP0, 0x80, 0x0 ;  /* 0x000000000000781c */ /* 0x000fda0003f2f008 */
[----:B0-----:R-:W-:Y:S05]  /*5210*/  @P1 BRA `(.L_x_92) ;  /* 0x0000000000041947 */ /* 0x001fea0003800000 */
[----:B------:R-:W-:Y:S01]  /*5220*/  BPT.TRAP 0x1 ;  /* 0x000000040000795c */ /* 0x000fe20000300000 */
.L_x_92:
[----:B------:R-:W-:Y:S05]  /*5230*/  @P0 BRA `(.L_x_93) ;  /* 0x0000000000040947 */ /* 0x000fea0003800000 */
[----:B------:R-:W-:Y:S01]  /*5240*/  BPT.TRAP 0x1 ;  /* 0x000000040000795c */ /* 0x000fe20000300000 */
.L_x_93:
[C-C-:B-1----:R-:W-:Y:S01]  /*5250*/  IMAD R5, R4.reuse, 0x4000, R7.reuse ;  /* 0x0000400004057824 */ /* 0x142fe200078e0207 */
[----:B------:R-:W-:Y:S01]  /*5260*/  R2UR UR34, R11 ;  /* 0x000000000b2272ca */ /* 0x000fe200000e0000 */
[----:B------:R-:W-:Y:S01]  /*5270*/  IMAD R7, R4, 0x3000, R7 ;  /* 0x0000300004077824 */ /* 0x000fe200078e0207 */
[----:B------:R-:W-:Y:S01]  /*5280*/  R2UR UR33, R10 ;  /* 0x000000000a2172ca */ /* 0x000fe200000e0000 */
[----:B------:R-:W-:Y:S01]  /*5290*/  VIADD R12, R12, 0xffffffff ;  /* 0xffffffff0c0c7836 */ /* 0x000fe20000000000 */
[----:B------:R-:W-:Y:S01]  /*52a0*/  R2UR UR24, R5 ;  /* 0x00000000051872ca */ /* 0x000fe200000e0000 */
[----:B------:R-:W-:Y:S01]  /*52b0*/  UIADD3 UR14, UP0, UR30, 0xf0, URZ ;  /* 0x000000f01e0e7890 */ /* 0x000fe2000ff1e03f */
[----:B------:R-:W-:Y:S01]  /*52c0*/  R2UR UR8, R7 ;  /* 0x00000000070872ca */ /* 0x000fe200000e0000 */
[----:B------:R-:W-:Y:S01]  /*52d0*/  UIADD3 UR42, UP1, UR30, 0x1f0, URZ ;  /* 0x000001f01e2a7890 */ /* 0x000fe2000ff3e03f */
[----:B------:R-:W-:Y:S01]  /*52e0*/  R2UR UR36, R2 ;  /* 0x00000000022472ca */ /* 0x000fe200000e0000 */
[----:B------:R-:W-:Y:S01]  /*52f0*/  UIADD3.X UR15, URZ, UR31, URZ, UP0, !UPT ;  /* 0x0000001f3f0f7290 */ /* 0x000fe200087fe43f */
[----:B------:R-:W-:Y:S01]  /*5300*/  R2UR UR35, R19 ;  /* 0x00000000132372ca */ /* 0x000fe200000e0000 */
[----:B------:R-:W-:Y:S01]  /*5310*/  UIADD3.X UR43, URZ, UR31, URZ, UP1, !UPT ;  /* 0x0000001f3f2b7290 */ /* 0x000fe20008ffe43f */
[----:B------:R-:W-:Y:S01]  /*5320*/  R2UR UR19, R18 ;  /* 0x00000000121372ca */ /* 0x000fe200000e0000 */
[----:B------:R-:W-:Y:S01]  /*5330*/  UIADD3 UR26, UR34, 0x80, URZ ;  /* 0x00000080221a7890 */ /* 0x000fe2000fffe03f */
[----:B------:R-:W-:Y:S01]  /*5340*/  ISETP.GT.AND P2, PT, R12, 0x1, PT ;  /* 0x000000010c00780c */ /* 0x000fe20003f44270 */
[----:B------:R-:W-:Y:S01]  /*5350*/  VIADD R4, R4, 0x1 ;  /* 0x0000000104047836 */ /* 0x000fe20000000000 */
[----:B------:R-:W-:Y:S01]  /*5360*/  UMOV UR22, 0x0 ;  /* 0x0000000000167882 */ /* 0x000fe20000000000 */
[----:B------:R-:W-:Y:S01]  /*5370*/  UIADD3 UR32, UR24, 0x180, URZ ;  /* 0x0000018018207890 */ /* 0x000fe2000fffe03f */
[----:B------:R-:W-:Y:S01]  /*5380*/  VIADD R11, R11, 0x100 ;  /* 0x000001000b0b7836 */ /* 0x000fe20000000000 */
[----:B------:R-:W-:Y:S01]  /*5390*/  UIADD3 UR24, UR24, 0x2180, URZ ;  /* 0x0000218018187890 */ /* 0x000fe2000fffe03f */
[----:B------:R-:W-:Y:S01]  /*53a0*/  ISETP.NE.AND P1, PT, R4, 0x8, PT ;  /* 0x000000080400780c */ /* 0x000fe20003f25270 */
[----:B------:R-:W-:-:S02]  /*53b0*/  UIADD3 UR16, UR8, 0x20180, URZ ;  /* 0x0002018008107890 */ /* 0x000fc4000fffe03f */
[----:B------:R-:W-:Y:S01]  /*53c0*/  UIADD3 UR8, UR8, 0x21980, URZ ;  /* 0x0002198008087890 */ /* 0x000fe2000fffe03f */
[----:B------:R-:W-:Y:S01]  /*53d0*/  SEL R6, RZ, 0x1, P1 ;  /* 0x00000001ff067807 */ /* 0x000fe20000800000 */
[----:B------:R-:W-:Y:S01]  /*53e0*/  UMOV UR23, 0x10000000 ;  /* 0x1000000000177882 */ /* 0x000fe20000000000 */
[----:B------:R-:W-:Y:S01]  /*53f0*/  UMOV UR25, UR33 ;  /* 0x0000002100197c82 */ /* 0x000fe20008000000 */
[----:B------:R-:W-:Y:S01]  /*5400*/  UMOV UR28, UR36 ;  /* 0x00000024001c7c82 */ /* 0x000fe20008000000 */
[----:B------:R-:W-:Y:S01]  /*5410*/  UMOV UR27, UR35 ;  /* 0x00000023001b7c82 */ /* 0x000fe20008000000 */
[----:B------:R-:W-:Y:S01]  /*5420*/  UMOV UR17, UR33 ;  /* 0x0000002100117c82 */ /* 0x000fe20008000000 */
[----:B------:R-:W-:Y:S01]  /*5430*/  UMOV UR18, UR34 ;  /* 0x0000002200127c82 */ /* 0x000fe20008000000 */
[----:B------:R-:W-:Y:S01]  /*5440*/  UMOV UR20, UR36 ;  /* 0x0000002400147c82 */ /* 0x000fe20008000000 */
[----:B------:R0:W-:Y:S01]  /*5450*/  UTMALDG.3D [UR32], [UR14], desc[UR22] ;  /* 0x000016200e0075b4 */ /* 0x0001e20008011000 */
[----:B------:R-:W-:Y:S01]  /*5460*/  UMOV UR9, UR33 ;  /* 0x0000002100097c82 */ /* 0x000fe20008000000 */
[----:B------:R-:W-:Y:S01]  /*5470*/  UMOV UR11, UR19 ;  /* 0x00000013000b7c82 */ /* 0x000fe20008000000 */
[----:B------:R-:W-:Y:S01]  /*5480*/  UMOV UR12, UR36 ;  /* 0x00000024000c7c82 */ /* 0x000fe20008000000 */
[----:B------:R-:W-:Y:S01]  /*5490*/  UMOV UR10, UR26 ;  /* 0x0000001a000a7c82 */ /* 0x000fe20008000000 */
[----:B------:R-:W-:-:S02]  /*54a0*/  LOP3.LUT R3, R3, R6, RZ, 0x3c, !PT ;  /* 0x0000000603037212 */ /* 0x000fc400078e3cff */
[----:B------:R-:W-:Y:S01]  /*54b0*/  SEL R4, R4, RZ, P1 ;  /* 0x000000ff04047207 */ /* 0x000fe20000800000 */
[----:B------:R0:W-:Y:S01]  /*54c0*/  UTMALDG.3D [UR24], [UR14], desc[UR22] ;  /* 0x000016180e0075b4 */ /* 0x0001e20008011000 */
[----:B------:R0:W-:Y:S01]  /*54d0*/  UTMALDG.3D [UR16], [UR42], desc[UR22] ;  /* 0x000016102a0075b4 */ /* 0x0001e20008011000 */
[----:B------:R0:W-:Y:S02]  /*54e0*/  UTMALDG.3D [UR8], [UR42], desc[UR22] ;  /* 0x000016082a0075b4 */ /* 0x0001e40008011000 */
[----:B0-----:R-:W-:Y:S05]  /*54f0*/  @P2 BRA `(.L_x_94) ;  /* 0xfffffffc00142947 */ /* 0x001fea000383ffff */
.L_x_90:
[----:B------:R-:W-:Y:S05]  /*5500*/  BSYNC B1 ;  /* 0x0000000000017941 */ /* 0x000fea0003800000 */
.L_x_89:
[----:B------:R-:W-:Y:S01]  /*5510*/  LOP3.LUT P4, RZ, R9, 0xff, RZ, 0xc0, !PT ;  /* 0x000000ff09ff7812 */ /* 0x000fe2000788c0ff */
[----:B------:R-:W-:Y:S01]  /*5520*/  VIADD R8, R8, UR37 ;  /* 0x0000002508087c36 */ /* 0x000fe20008000000 */
[----:B------:R-:W-:Y:S01]  /*5530*/  ULDC.64 UR8, c[0x0][0x650] ;  /* 0x0001940000087ab9 */ /* 0x000fe20000000a00 */
[----:B------:R-:W-:Y:S01]  /*5540*/  BSSY B1, `(.L_x_95) ;  /* 0x0000071000017945 */ /* 0x000fe20003800000 */
[----:B------:R-:W-:Y:S01]  /*5550*/  IMAD.MOV.U32 R19, RZ, RZ, -0x1 ;  /* 0xffffffffff137424 */ /* 0x000fe200078e00ff */
[----:B------:R-:W-:Y:S01]  /*5560*/  PRMT R9, RZ, 0x7610, R9 ;  /* 0x00007610ff097816 */ /* 0x000fe20000000009 */
[----:B------:R-:W-:Y:S01]  /*5570*/  IMAD.MOV.U32 R18, RZ, RZ, -0x1 ;  /* 0xffffffffff127424 */ /* 0x000fe200078e00ff */
[C---:B------:R-:W-:Y:S02]  /*5580*/  ISETP.GT.U32.AND P1, PT, R8.reuse, 0x7, PT ;  /* 0x000000070800780c */ /* 0x040fe40003f24070 */
[----:B------:R-:W-:Y:S02]  /*5590*/  SHF.R.U32.HI R2, RZ, 0x3, R8 ;  /* 0x00000003ff027819 */ /* 0x000fe40000011608 */
[----:B------:R-:W-:-:S02]  /*55a0*/  LOP3.LUT R8, R8, 0x7, RZ, 0xc0, !PT ;  /* 0x0000000708087812 */ /* 0x000fc400078ec0ff */
[----:B------:R-:W0:Y:S01]  /*55b0*/  @P4 S2R R4, SR_CgaCtaId ;  /* 0x0000000000044919 */ /* 0x000e220000008800 */
[----:B------:R-:W-:Y:S02]  /*55c0*/  @P4 MOV R3, 0x400 ;  /* 0x0000040000034802 */ /* 0x000fe40000000f00 */
[----:B------:R-:W-:-:S04]  /*55d0*/  LOP3.LUT R2, R2, 0x1, RZ, 0xc0, !PT ;  /* 0x0000000102027812 */ /* 0x000fc800078ec0ff */
[----:B------:R-:W-:Y:S02]  /*55e0*/  ISETP.NE.U32.AND P2, PT, R2, 0x1, PT ;  /* 0x000000010200780c */ /* 0x000fe40003f45070 */
[----:B0-----:R-:W-:Y:S01]  /*55f0*/  @P4 LEA R3, R4, R3, 0x18 ;  /* 0x0000000304034211 */ /* 0x001fe200078ec0ff */
[----:B------:R-:W-:-:S03]  /*5600*/  IMAD.U32 R4, RZ, RZ, UR37 ;  /* 0x00000025ff047e24 */ /* 0x000fc6000f8e00ff */
[----:B------:R0:W-:Y:S01]  /*5610*/  @P4 SYNCS.ARRIVE.TRANS64.A1T0 RZ, [R3+URZ+0xb8], RZ ;  /* 0x0000b8ff03ff49a7 */ /* 0x0001e2000810003f */
[----:B------:R-:W-:Y:S02]  /*5620*/  IADD3 R16, P4, R16, UR50, RZ ;  /* 0x0000003210107c10 */ /* 0x000fe4000ff9e0ff */
[----:B------:R-:W-:Y:S02]  /*5630*/  ISETP.LT.U32.AND P1, PT, R4, 0x8, P1 ;  /* 0x000000080400780c */ /* 0x000fe40000f21070 */
[----:B------:R-:W-:Y:S02]  /*5640*/  IADD3.X R17, R17, UR39, RZ, P4, !PT ;  /* 0x0000002711117c10 */ /* 0x000fe4000a7fe4ff */
[----:B------:R-:W-:Y:S02]  /*5650*/  ISETP.GE.U32.AND P4, PT, R16, UR8, PT ;  /* 0x0000000810007c0c */ /* 0x000fe4000bf86070 */
[----:B0-----:R-:W-:Y:S02]  /*5660*/  SEL R3, RZ, 0x1, !P1 ;  /* 0x00000001ff037807 */ /* 0x001fe40004800000 */
[----:B------:R-:W-:-:S02]  /*5670*/  ISETP.GE.U32.AND.EX P1, PT, R17, UR9, PT, P4 ;  /* 0x0000000911007c0c */ /* 0x000fc4000bf26140 */
[----:B------:R-:W-:-:S04]  /*5680*/  ISETP.GT.U32.AND P2, PT, R4, 0x7, !P2 ;  /* 0x000000070400780c */ /* 0x000fc80005744070 */
[----:B------:R-:W-:-:S04]  /*5690*/  SEL R2, RZ, 0x1, !P2 ;  /* 0x00000001ff027807 */ /* 0x000fc80005000000 */
[--C-:B------:R-:W-:Y:S01]  /*56a0*/  LOP3.LUT R0, R2, R0, R3.reuse, 0x96, !PT ;  /* 0x0000000002007212 */ /* 0x100fe200078e9603 */
[----:B------:R-:W-:Y:S01]  /*56b0*/  IMAD.MOV.U32 R2, RZ, RZ, -0x1 ;  /* 0xffffffffff027424 */ /* 0x000fe200078e00ff */
[----:B------:R-:W-:Y:S01]  /*56c0*/  PRMT R3, RZ, 0x7610, R3 ;  /* 0x00007610ff037816 */ /* 0x000fe20000000003 */
[----:B------:R-:W-:Y:S06]  /*56d0*/  @P1 BRA `(.L_x_96) ;  /* 0x00000004005c1947 */ /* 0x000fec0003800000 */
[----:B------:R-:W0:Y:S01]  /*56e0*/  S2UR UR7, SR_CTAID.X ;  /* 0x00000000000779c3 */ /* 0x000e220000002500 */
[----:B------:R-:W-:Y:S01]  /*56f0*/  ULDC.64 UR8, c[0x0][0x628] ;  /* 0x00018a0000087ab9 */ /* 0x000fe20000000a00 */
[----:B------:R-:W-:Y:S01]  /*5700*/  ULDC UR10, c[0x0][0x150] ;  /* 0x00005400000a7ab9 */ /* 0x000fe20000000800 */
[----:B------:R-:W-:Y:S01]  /*5710*/  ISETP.NE.U32.AND P1, PT, RZ, UR8, PT ;  /* 0x00000008ff007c0c */ /* 0x000fe2000bf25070 */
[----:B------:R-:W-:Y:S01]  /*5720*/  ULDC UR11, c[0x0][0x630] ;  /* 0x00018c00000b7ab9 */ /* 0x000fe20000000800 */
[----:B------:R-:W-:Y:S01]  /*5730*/  ULDC UR14, c[0x0][0x154] ;  /* 0x00005500000e7ab9 */ /* 0x000fe20000000800 */
[----:B------:R-:W-:Y:S01]  /*5740*/  IMAD.MOV.U32 R2, RZ, RZ, R16 ;  /* 0x000000ffff027224 */ /* 0x000fe200078e0010 */
[----:B------:R-:W-:Y:S01]  /*5750*/  ISETP.NE.AND.EX P1, PT, RZ, UR9, PT, P1 ;  /* 0x00000009ff007c0c */ /* 0x000fe2000bf25310 */
[----:B------:R-:W1:Y:S01]  /*5760*/  S2UR UR12, SR_CTAID.Y ;  /* 0x00000000000c79c3 */ /* 0x000e620000002600 */
[----:B0-----:R-:W-:-:S05]  /*5770*/  I2FP.F32.U32 R3, UR7 ;  /* 0x0000000700037c45 */ /* 0x001fca0008201000 */
[----:B------:R-:W-:Y:S01]  /*5780*/  FMUL R12, R3, UR10 ;  /* 0x0000000a030c7c20 */ /* 0x000fe20008400000 */
[----:B------:R-:W-:-:S05]  /*5790*/  IMAD.MOV.U32 R3, RZ, RZ, R17 ;  /* 0x000000ffff037224 */ /* 0x000fca00078e0011 */
[----:B------:R-:W-:Y:S05]  /*57a0*/  @!P1 BRA `(.L_x_97) ;  /* 0x0000000000289947 */ /* 0x000fea0003800000 */
[----:B------:R-:W-:Y:S02]  /*57b0*/  ULDC UR10, c[0x0][0x634] ;  /* 0x00018d00000a7ab9 */ /* 0x000fe40000000800 */
[----:B------:R-:W-:-:S05]  /*57c0*/  IADD3 R7, P1, R16, UR10, RZ ;  /* 0x0000000a10077c10 */ /* 0x000fca000ff3e0ff */
[----:B------:R-:W-:-:S04]  /*57d0*/  IMAD.X R11, RZ, RZ, R17, P1 ;  /* 0x000000ffff0b7224 */ /* 0x000fc800008e0611 */
[----:B------:R-:W-:-:S04]  /*57e0*/  IMAD.WIDE.U32 R4, R11, UR8, RZ ;  /* 0x000000080b047c25 */ /* 0x000fc8000f8e00ff */
[----:B------:R-:W-:-:S04]  /*57f0*/  IMAD.WIDE.U32 R4, P1, R7, UR9, R4 ;  /* 0x0000000907047c25 */ /* 0x000fc8000f820004 */
[----:B------:R-:W-:-:S04]  /*5800*/  IMAD.WIDE.U32 R6, R7, UR8, RZ ;  /* 0x0000000807067c25 */ /* 0x000fc8000f8e00ff */
[----:B------:R-:W-:Y:S01]  /*5810*/  IMAD.X R3, RZ, RZ, RZ, P1 ;  /* 0x000000ffff037224 */ /* 0x000fe200008e06ff */
[----:B------:R-:W-:Y:S01]  /*5820*/  IADD3 RZ, P1, R7, R4, RZ ;  /* 0x0000000407ff7210 */ /* 0x000fe20007f3e0ff */
[----:B------:R-:W-:-:S04]  /*5830*/  IMAD.MOV.U32 R2, RZ, RZ, R5 ;  /* 0x000000ffff027224 */ /* 0x000fc800078e0005 */
[----:B------:R-:W-:-:S08]  /*5840*/  IMAD.WIDE.U32.X R2, R11, UR9, R2, P1 ;  /* 0x000000090b027c25 */ /* 0x000fd000088e0402 */
.L_x_97:
[--C-:B------:R-:W-:Y:S01]  /*5850*/  SHF.R.U64 R10, R2, UR11, R3.reuse ;  /* 0x0000000b020a7c19 */ /* 0x100fe20008001203 */
[----:B------:R-:W0:Y:S01]  /*5860*/  F2I.U32.TRUNC.NTZ R12, R12 ;  /* 0x0000000c000c7305 */ /* 0x000e22000020f000 */
[----:B------:R-:W-:Y:S01]  /*5870*/  SHF.R.U32.HI R2, RZ, UR11, R3 ;  /* 0x0000000bff027c19 */ /* 0x000fe20008011603 */
[----:B------:R-:W-:Y:S01]  /*5880*/  ULDC.64 UR8, c[0x0][0x620] ;  /* 0x0001880000087ab9 */ /* 0x000fe20000000a00 */
[----:B------:R-:W-:Y:S01]  /*5890*/  IADD3 R5, P1, RZ, -R10, RZ ;  /* 0x8000000aff057210 */ /* 0x000fe20007f3e0ff */
[----:B------:R-:W2:Y:S01]  /*58a0*/  LDC R14, c[0x0][0x610] ;  /* 0x00018400ff0e7b82 */ /* 0x000ea20000000800 */
[----:B-1----:R-:W-:Y:S01]  /*58b0*/  I2FP.F32.U32 R4, UR12 ;  /* 0x0000000c00047c45 */ /* 0x002fe20008201000 */
[----:B------:R-:W-:Y:S01]  /*58c0*/  ULDC UR11, c[0x0][0x658] ;  /* 0x00019600000b7ab9 */ /* 0x000fe20000000800 */
[----:B------:R-:W-:Y:S01]  /*58d0*/  ULDC UR16, c[0x0][0x648] ;  /* 0x0001920000107ab9 */ /* 0x000fe20000000800 */
[----:B------:R-:W-:Y:S02]  /*58e0*/  IMAD.X R2, RZ, RZ, ~R2, P1 ;  /* 0x000000ffff027224 */ /* 0x000fe400008e0e02 */
[----:B------:R-:W-:Y:S01]  /*58f0*/  FMUL R6, R4, UR14 ;  /* 0x0000000e04067c20 */ /* 0x000fe20008400000 */
[----:B------:R-:W-:Y:S01]  /*5900*/  ULDC.64 UR14, c[0x0][0x640] ;  /* 0x00019000000e7ab9 */ /* 0x000fe20000000a00 */
[----:B------:R-:W-:Y:S01]  /*5910*/  IMAD R4, R2, UR8, RZ ;  /* 0x0000000802047c24 */ /* 0x000fe2000f8e02ff */
[----:B------:R-:W-:Y:S01]  /*5920*/  ISETP.NE.U32.AND P1, PT, RZ, UR14, PT ;  /* 0x0000000eff007c0c */ /* 0x000fe2000bf25070 */
[C---:B------:R-:W-:Y:S01]  /*5930*/  IMAD.WIDE.U32 R2, R5.reuse, UR8, R16 ;  /* 0x0000000805027c25 */ /* 0x040fe2000f8e0010 */
[----:B0-----:R-:W-:Y:S01]  /*5940*/  R2UR UR8, R12 ;  /* 0x000000000c0872ca */ /* 0x001fe200000e0000 */
[----:B------:R-:W0:Y:S01]  /*5950*/  F2I.U32.TRUNC.NTZ R6, R6 ;  /* 0x0000000600067305 */ /* 0x000e22000020f000 */
[----:B------:R-:W-:Y:S01]  /*5960*/  ISETP.NE.AND.EX P1, PT, RZ, UR15, PT, P1 ;  /* 0x0000000fff007c0c */ /* 0x000fe2000bf25310 */
[----:B------:R-:W-:Y:S01]  /*5970*/  IMAD R5, R5, UR9, R4 ;  /* 0x0000000905057c24 */ /* 0x000fe2000f8e0204 */
[----:B------:R-:W-:-:S03]  /*5980*/  ULDC UR9, c[0x0][0x618] ;  /* 0x0001860000097ab9 */ /* 0x000fc60000000800 */
[----:B------:R-:W-:-:S05]  /*5990*/  IMAD.IADD R3, R3, 0x1, R5 ;  /* 0x0000000103037824 */ /* 0x000fca00078e0205 */
[--C-:B------:R-:W-:Y:S02]  /*59a0*/  SHF.R.U64 R12, R2, UR9, R3.reuse ;  /* 0x00000009020c7c19 */ /* 0x100fe40008001203 */
[----:B------:R-:W-:Y:S01]  /*59b0*/  SHF.R.U32.HI R3, RZ, UR9, R3 ;  /* 0x00000009ff037c19 */ /* 0x000fe20008011603 */
[----:B------:R-:W-:Y:S01]  /*59c0*/  ULDC UR9, c[0x0][0x608] ;  /* 0x0001820000097ab9 */ /* 0x000fe20000000800 */
[----:B0-----:R-:W-:Y:S02]  /*59d0*/  R2UR UR10, R6 ;  /* 0x00000000060a72ca */ /* 0x001fe400000e0000 */
[--C-:B------:R-:W-:Y:S02]  /*59e0*/  SHF.R.U64 R13, R12, UR9, R3.reuse ;  /* 0x000000090c0d7c19 */ /* 0x100fe40008001203 */
[----:B------:R-:W-:Y:S01]  /*59f0*/  SHF.R.U32.HI R2, RZ, UR9, R3 ;  /* 0x00000009ff027c19 */ /* 0x000fe20008011603 */
[----:B------:R-:W-:-:S03]  /*5a00*/  UIADD3 UR9, -UR8, URZ, URZ ;  /* 0x0000003f08097290 */ /* 0x000fc6000fffe13f */
[--C-:B------:R-:W-:Y:S01]  /*5a10*/  SHF.R.U64 R15, R13, UR11, R2.reuse ;  /* 0x0000000b0d0f7c19 */ /* 0x100fe20008001202 */
[----:B------:R-:W-:Y:S01]  /*5a20*/  ULDC UR8, c[0x0][0x144] ;  /* 0x0000510000087ab9 */ /* 0x000fe20000000800 */
[----:B------:R-:W-:-:S03]  /*5a30*/  SHF.R.U32.HI R3, RZ, UR11, R2 ;  /* 0x0000000bff037c19 */ /* 0x000fc60008011602 */
[----:B------:R-:W-:Y:S01]  /*5a40*/  IMAD.MOV.U32 R2, RZ, RZ, R15 ;  /* 0x000000ffff027224 */ /* 0x000fe200078e000f */
[----:B------:R-:W-:Y:S06]  /*5a50*/  @!P1 BRA `(.L_x_98) ;  /* 0x0000000000289947 */ /* 0x000fec0003800000 */
        /* <DEDUP_REMOVED lines=10> */
.L_x_98:
[----:B------:R-:W-:Y:S01]  /*5b00*/  UISETP.NE.AND UP0, UPT, UR38, URZ, UPT ;  /* 0x0000003f2600728c */ /* 0x000fe2000bf05270 */
[----:B------:R-:W-:Y:S01]  /*5b10*/  SHF.R.U64 R3, R2, UR16, R3 ;  /* 0x0000001002037c19 */ /* 0x000fe20008001203 */
[----:B------:R-:W-:Y:S01]  /*5b20*/  UIADD3 UR10, -UR10, URZ, URZ ;  /* 0x0000003f0a0a7290 */ /* 0x000fe2000fffe13f */
[----:B------:R-:W-:Y:S01]  /*5b30*/  LOP3.LUT R2, R13, UR6, RZ, 0xc0, !PT ;  /* 0x000000060d027c12 */ /* 0x000fe2000f8ec0ff */
[----:B------:R-:W-:Y:S02]  /*5b40*/  UIMAD UR7, UR8, UR9, UR7 ;  /* 0x00000009080772a4 */ /* 0x000fe4000f8e0207 */
[----:B------:R-:W-:Y:S01]  /*5b50*/  IMAD.MOV R4, RZ, RZ, -R3 ;  /* 0x000000ffff047224 */ /* 0x000fe200078e0a03 */
[----:B------:R-:W-:Y:S01]  /*5b60*/  ULDC UR8, c[0x0][0x148] ;  /* 0x0000520000087ab9 */ /* 0x000fe20000000800 */
[----:B------:R-:W-:Y:S01]  /*5b70*/  IMAD R19, R3, UR5, R2 ;  /* 0x0000000503137c24 */ /* 0x000fe2000f8e0202 */
[----:B------:R-:W-:Y:S02]  /*5b80*/  LOP3.LUT R3, R12, UR4, RZ, 0xc0, !PT ;  /* 0x000000040c037c12 */ /* 0x000fe4000f8ec0ff */
[----:B------:R-:W-:Y:S01]  /*5b90*/  @UP0 UIMAD UR7, UR8, UR10, UR12 ;  /* 0x0000000a080702a4 */ /* 0x000fe2000f8e020c */
[----:B------:R-:W-:-:S02]  /*5ba0*/  PLOP3.LUT P1, PT, PT, PT, UP0, 0x80, 0x0 ;  /* 0x000000000000781c */ /* 0x000fc40003f2f008 */
[----:B------:R-:W-:Y:S02]  /*5bb0*/  ULDC UR8, c[0x0][0x638] ;  /* 0x00018e0000087ab9 */ /* 0x000fe40000000800 */
[----:B------:R-:W-:Y:S02]  /*5bc0*/  IMAD R2, R4, UR8, R15 ;  /* 0x0000000804027c24 */ /* 0x000fe4000f8e020f */
[----:B--2---:R-:W-:Y:S01]  /*5bd0*/  IMAD R19, R19, R14, UR7 ;  /* 0x0000000713137e24 */ /* 0x004fe2000f8e020e */
[----:B------:R-:W-:Y:S01]  /*5be0*/  ULDC UR7, c[0x0][0x600] ;  /* 0x0001800000077ab9 */ /* 0x000fe20000000800 */
[----:B------:R-:W-:Y:S02]  /*5bf0*/  IMAD.MOV.U32 R4, RZ, RZ, 0x1 ;  /* 0x00000001ff047424 */ /* 0x000fe400078e00ff */
[----:B------:R-:W-:-:S03]  /*5c00*/  IMAD R2, R2, UR7, R3 ;  /* 0x0000000702027c24 */ /* 0x000fc6000f8e0203 */
[----:B------:R-:W-:Y:S02]  /*5c10*/  PRMT R3, R4, 0x7610, R3 ;  /* 0x0000761004037816 */ /* 0x000fe40000000003 */
[----:B------:R-:W-:Y:S02]  /*5c20*/  SEL R18, R2, R19, !P1 ;  /* 0x0000001302127207 */ /* 0x000fe40004800000 */
[----:B------:R-:W-:Y:S01]  /*5c30*/  SEL R19, R19, R2, !P1 ;  /* 0x0000000213137207 */ /* 0x000fe20004800000 */
[----:B------:R-:W-:-:S07]  /*5c40*/  IMAD.MOV.U32 R2, RZ, RZ, R10 ;  /* 0x000000ffff027224 */ /* 0x000fce00078e000a */
.L_x_96:
[----:B------:R-:W-:Y:S05]  /*5c50*/  BSYNC B1 ;  /* 0x0000000000017941 */ /* 0x000fea0003800000 */
.L_x_95:
[----:B------:R-:W-:-:S13]  /*5c60*/  LOP3.LUT P1, RZ, R3, 0xff, RZ, 0xc0, !PT ;  /* 0x000000ff03ff7812 */ /* 0x000fda000782c0ff */
[----:B------:R-:W-:Y:S05]  /*5c70*/  @P1 BRA `(.L_x_99) ;  /* 0xfffffff400001947 */ /* 0x000fea000383ffff */
[----:B------:R-:W-:Y:S05]  /*5c80*/  BSYNC B0 ;  /* 0x0000000000007941 */ /* 0x000fea0003800000 */
.L_x_87:
[----:B------:R-:W-:-:S03]  /*5c90*/  UMOV UR7, 0xffffffff ;  /* 0xffffffff00077882 */ /* 0x000fc60000000000 */
[----:B------:R-:W-:Y:S05]  /*5ca0*/  BRA.DIV UR7, `(.L_x_100) ;  /* 0x0000000607d47947 */ /* 0x000fea000b800000 */
[----:B------:R-:W-:-:S13]  /*5cb0*/  ELECT P6, URZ, PT ;  /* 0x00000000003f782f */ /* 0x000fda00038c0000 */
.L_x_120:
[----:B------:R-:W-:Y:S04]  /*5cc0*/  BSSY B0, `(.L_x_101) ;  /* 0x0000050000007945 */ /* 0x000fe80003800000 */
[----:B------:R-:W-:Y:S05]  /*5cd0*/  @!P6 BRA `(.L_x_102) ;  /* 0x000000040038e947 */ /* 0x000fea0003800000 */
[----:B------:R-:W-:-:S04]  /*5ce0*/  ULOP3.LUT UR7, UR40, 0x2, URZ, 0xfc, !UPT ;  /* 0x0000000228077892 */ /* 0x000fc8000f8efc3f */
[----:B------:R-:W-:-:S06]  /*5cf0*/  UISETP.NE.AND UP0, UPT, UR7, 0x3, UPT ;  /* 0x000000030700788c */ /* 0x000fcc000bf05270 */
[----:B------:R-:W-:-:S13]  /*5d00*/  PLOP3.LUT P0, PT, PT, PT, UP0, 0x80, 0x0 ;  /* 0x000000000000781c */ /* 0x000fda0003f0f008 */
[----:B------:R-:W-:Y:S05]  /*5d10*/  @!P0 BRA `(.L_x_103) ;  /* 0x0000000000048947 */ /* 0x000fea0003800000 */
[----:B------:R-:W-:Y:S01]  /*5d20*/  BPT.TRAP 0x1 ;  /* 0x000000040000795c */ /* 0x000fe20000300000 */
.L_x_103:
[----:B------:R-:W0:Y:S01]  /*5d30*/  S2R R3, SR_CgaCtaId ;  /* 0x0000000000037919 */ /* 0x000e220000008800 */
[----:B------:R-:W-:-:S04]  /*5d40*/  MOV R2, 0x400 ;  /* 0x0000040000027802 */ /* 0x000fc80000000f00 */
[----:B0-----:R-:W-:Y:S02]  /*5d50*/  LEA R3, R3, R2, 0x18 ;  /* 0x0000000203037211 */ /* 0x001fe400078ec0ff */
[----:B------:R-:W-:-:S03]  /*5d60*/  SHF.L.U32 R2, R0, 0x1f, RZ ;  /* 0x0000001f00027819 */ /* 0x000fc600000006ff */
[----:B------:R-:W-:-:S04]  /*5d70*/  VIADD R3, R3, 0x40 ;  /* 0x0000004003037836 */ /* 0x000fc80000000000 */
[C---:B------:R-:W-:Y:S02]  /*5d80*/  IMAD R7, R8.reuse, 0x8, R3 ;  /* 0x0000000808077824 */ /* 0x040fe400078e0203 */
[----:B------:R-:W-:Y:S02]  /*5d90*/  VIADD R8, R8, 0x1 ;  /* 0x0000000108087836 */ /* 0x000fe40000000000 */
[----:B------:R-:W0:Y:S03]  /*5da0*/  SYNCS.PHASECHK.TRANS64.TRYWAIT P0, [R7+URZ], R2 ;  /* 0x00000002070075a7 */ /* 0x000e26000800017f */
[----:B------:R-:W-:-:S04]  /*5db0*/  ISETP.NE.AND P1, PT, R8, 0x8, PT ;  /* 0x000000080800780c */ /* 0x000fc80003f25270 */
[----:B------:R-:W-:Y:S02]  /*5dc0*/  SEL R5, RZ, 0x1, P1 ;  /* 0x00000001ff057807 */ /* 0x000fe40000800000 */
[----:B------:R-:W-:Y:S02]  /*5dd0*/  SEL R8, R8, RZ, P1 ;  /* 0x000000ff08087207 */ /* 0x000fe40000800000 */
[----:B------:R-:W-:-:S03]  /*5de0*/  LOP3.LUT R5, R0, R5, RZ, 0x3c, !PT ;  /* 0x0000000500057212 */ /* 0x000fc600078e3cff */
[----:B------:R-:W-:Y:S01]  /*5df0*/  IMAD R9, R8, 0x8, R3 ;  /* 0x0000000808097824 */ /* 0x000fe200078e0203 */
[----:B------:R-:W-:Y:S01]  /*5e00*/  SHF.L.U32 R4, R5, 0x1f, RZ ;  /* 0x0000001f05047819 */ /* 0x000fe200000006ff */
[----:B0-----:R-:W-:Y:S06]  /*5e10*/  @!P0 BRA `(.L_x_104) ;  /* 0x0000000400988947 */ /* 0x001fec0003800000 */
.L_x_121:
[----:B------:R-:W1:Y:S01]  /*5e20*/  SYNCS.PHASECHK.TRANS64.TRYWAIT P0, [R9+URZ], R4 ;  /* 0x00000004090075a7 */ /* 0x000e62000800017f */
[----:B------:R-:W-:-:S05]  /*5e30*/  VIADD R0, R8, 0x1 ;  /* 0x0000000108007836 */ /* 0x000fca0000000000 */
[----:B------:R-:W-:-:S04]  /*5e40*/  ISETP.NE.AND P1, PT, R0, 0x8, PT ;  /* 0x000000080000780c */ /* 0x000fc80003f25270 */
[----:B0-----:R-:W-:Y:S02]  /*5e50*/  SEL R2, RZ, 0x1, P1 ;  /* 0x00000001ff027807 */ /* 0x001fe40000800000 */
[----:B------:R-:W-:Y:S02]  /*5e60*/  SEL R0, R0, RZ, P1 ;  /* 0x000000ff00007207 */ /* 0x000fe40000800000 */
[----:B------:R-:W-:-:S03]  /*5e70*/  LOP3.LUT R7, R5, R2, RZ, 0x3c, !PT ;  /* 0x0000000205077212 */ /* 0x000fc600078e3cff */
[----:B------:R-:W-:Y:S01]  /*5e80*/  IMAD R6, R0, 0x8, R3 ;  /* 0x0000000800067824 */ /* 0x000fe200078e0203 */
[----:B------:R-:W-:Y:S01]  /*5e90*/  SHF.L.U32 R5, R7, 0x1f, RZ ;  /* 0x0000001f07057819 */ /* 0x000fe200000006ff */
[----:B-1----:R-:W-:Y:S06]  /*5ea0*/  @!P0 BRA `(.L_x_105) ;  /* 0x0000000400888947 */ /* 0x002fec0003800000 */
.L_x_122:
[----:B------:R-:W1:Y:S01]  /*5eb0*/  SYNCS.PHASECHK.TRANS64.TRYWAIT P0, [R6+URZ], R5 ;  /* 0x00000005060075a7 */ /* 0x000e62000800017f */
[----:B------:R-:W-:-:S05]  /*5ec0*/  VIADD R0, R0, 0x1 ;  /* 0x0000000100007836 */ /* 0x000fca0000000000 */
[----:B------:R-:W-:-:S04]  /*5ed0*/  ISETP.NE.AND P1, PT, R0, 0x8, PT ;  /* 0x000000080000780c */ /* 0x000fc80003f25270 */
[----:B------:R-:W-:Y:S02]  /*5ee0*/  SEL R2, RZ, 0x1, P1 ;  /* 0x00000001ff027807 */ /* 0x000fe40000800000 */
[----:B------:R-:W-:Y:S02]  /*5ef0*/  SEL R0, R0, RZ, P1 ;  /* 0x000000ff00007207 */ /* 0x000fe40000800000 */
[----:B------:R-:W-:-:S03]  /*5f00*/  LOP3.LUT R7, R7, R2, RZ, 0x3c, !PT ;  /* 0x0000000207077212 */ /* 0x000fc600078e3cff */
[----:B0-----:R-:W-:Y:S01]  /*5f10*/  IMAD R9, R0, 0x8, R3 ;  /* 0x0000000800097824 */ /* 0x001fe200078e0203 */
[----:B------:R-:W-:Y:S01]  /*5f20*/  SHF.L.U32 R4, R7, 0x1f, RZ ;  /* 0x0000001f07047819 */ /* 0x000fe200000006ff */
[----:B-1----:R-:W-:Y:S06]  /*5f30*/  @!P0 BRA `(.L_x_106) ;  /* 0x0000000400788947 */ /* 0x002fec0003800000 */
.L_x_123:
        /* <DEDUP_REMOVED lines=9> */
.L_x_124:
        /* <DEDUP_REMOVED lines=9> */
.L_x_125:
        /* <DEDUP_REMOVED lines=9> */
.L_x_126:
[----:B------:R-:W1:Y:S01]  /*60f0*/  SYNCS.PHASECHK.TRANS64.TRYWAIT P0, [R6+URZ], R5 ;  /* 0x00000005060075a7 */ /* 0x000e62000800017f */
[----:B------:R-:W-:-:S05]  /*6100*/  VIADD R0, R0, 0x1 ;  /* 0x0000000100007836 */ /* 0x000fca0000000000 */
[----:B------:R-:W-:-:S04]  /*6110*/  ISETP.NE.AND P1, PT, R0, 0x8, PT ;  /* 0x000000080000780c */ /* 0x000fc80003f25270 */
[----:B------:R-:W-:Y:S02]  /*6120*/  SEL R2, RZ, 0x1, P1 ;  /* 0x00000001ff027807 */ /* 0x000fe40000800000 */
[----:B------:R-:W-:Y:S02]  /*6130*/  SEL R0, R0, RZ, P1 ;  /* 0x000000ff00007207 */ /* 0x000fe40000800000 */
[----:B------:R-:W-:Y:S01]  /*6140*/  LOP3.LUT R2, R7, R2, RZ, 0x3c, !PT ;  /* 0x0000000207027212 */ /* 0x000fe200078e3cff */
[----:B-1----:R-:W-:Y:S06]  /*6150*/  @!P0 BRA `(.L_x_110) ;  /* 0x0000000400408947 */ /* 0x002fec0003800000 */
.L_x_127:
[----:B------:R-:W-:Y:S01]  /*6160*/  IMAD R3, R0, 0x8, R3 ;  /* 0x0000000800037824 */ /* 0x000fe200078e0203 */
[----:B------:R-:W-:-:S07]  /*6170*/  SHF.L.U32 R0, R2, 0x1f, RZ ;  /* 0x0000001f02007819 */ /* 0x000fce00000006ff */
.L_x_111:
[----:B--2---:R2:W3:Y:S02]  /*6180*/  SYNCS.PHASECHK.TRANS64.TRYWAIT P0, [R3+URZ], R0 ;  /* 0x00000000030075a7 */ /* 0x0044e4000800017f */
[----:B---3--:R-:W-:Y:S05]  /*6190*/  @!P0 NANOSLEEP.SYNCS 0x989680 ;  /* 0x009896800000895d */ /* 0x008fea0003900000 */
[----:B------:R-:W3:Y:S02]  /*61a0*/  @!P0 SYNCS.PHASECHK.TRANS64 P0, [R3+URZ], R0 ;  /* 0x00000000030085a7 */ /* 0x000ee4000800007f */
[----:B---3--:R-:W-:Y:S05]  /*61b0*/  @!P0 BRA `(.L_x_111) ;  /* 0xfffffffc00f08947 */ /* 0x008fea000383ffff */
.L_x_102:
[----:B------:R-:W-:Y:S05]  /*61c0*/  BSYNC B0 ;  /* 0x0000000000007941 */ /* 0x000fea0003800000 */
.L_x_101:
[----:B------:R-:W-:Y:S05]  /*61d0*/  EXIT ;  /* 0x000000000000794d */ /* 0x000fea0003800000 */
.L_x_15:
[----:B0-----:R0:W1:Y:S02]  /*61e0*/  SYNCS.PHASECHK.TRANS64.TRYWAIT P0, [R53+URZ], R0 ;  /* 0x00000000350075a7 */ /* 0x001064000800017f */
[----:B-1----:R-:W-:Y:S05]  /*61f0*/  @!P0 NANOSLEEP.SYNCS 0x989680 ;  /* 0x009896800000895d */ /* 0x002fea0003900000 */
[----:B------:R-:W1:Y:S02]  /*6200*/  @!P0 SYNCS.PHASECHK.TRANS64 P0, [R53+URZ], R0 ;  /* 0x00000000350085a7 */ /* 0x000e64000800007f */
[----:B-1----:R-:W-:Y:S05]  /*6210*/  @!P0 BRA `(.L_x_15) ;  /* 0xfffffffc00f08947 */ /* 0x002fea000383ffff */
[----:B------:R-:W-:Y:S05]  /*6220*/  BRA `(.L_x_112) ;  /* 0xffffffb400247947 */ /* 0x000fea000383ffff */
.L_x_20:
[----:B-1----:R1:W2:Y:S02]  /*6230*/  SYNCS.PHASECHK.TRANS64.TRYWAIT P1, [R3+URZ], R0 ;  /* 0x00000000030075a7 */ /* 0x0022a4000802017f */
[----:B--2---:R-:W-:Y:S05]  /*6240*/  @!P1 NANOSLEEP.SYNCS 0x989680 ;  /* 0x009896800000995d */ /* 0x004fea0003900000 */
[----:B------:R-:W2:Y:S02]  /*6250*/  @!P1 SYNCS.PHASECHK.TRANS64 P1, [R3+URZ], R0 ;  /* 0x00000000030095a7 */ /* 0x000ea4000802007f */
[----:B--2---:R-:W-:Y:S05]  /*6260*/  @!P1 BRA `(.L_x_20) ;  /* 0xfffffffc00f09947 */ /* 0x004fea000383ffff */
[----:B------:R-:W-:Y:S05]  /*6270*/  BRA `(.L_x_19) ;  /* 0xffffffb400907947 */ /* 0x000fea000383ffff */
.L_x_25:
[----:B-1----:R-:W-:-:S04]  /*6280*/  IMAD.U32 R4, RZ, RZ, UR4 ;  /* 0x00000004ff047e24 */ /* 0x002fc8000f8e00ff */
[----:B------:R1:W2:Y:S03]  /*6290*/  SYNCS.PHASECHK.TRANS64.TRYWAIT P1, [R4+URZ], R3 ;  /* 0x00000003040075a7 */ /* 0x0002a6000802017f */
[----:B--2---:R-:W-:Y:S05]  /*62a0*/  @!P1 NANOSLEEP.SYNCS 0x989680 ;  /* 0x009896800000995d */ /* 0x004fea0003900000 */
[----:B------:R-:W2:Y:S02]  /*62b0*/  @!P1 SYNCS.PHASECHK.TRANS64 P1, [R4+URZ], R3 ;  /* 0x00000003040095a7 */ /* 0x000ea4000802007f */
[----:B--2---:R-:W-:Y:S05]  /*62c0*/  @!P1 BRA `(.L_x_25) ;  /* 0xfffffffc00ec9947 */ /* 0x004fea000383ffff */
[----:B------:R-:W-:Y:S05]  /*62d0*/  BRA `(.L_x_24) ;  /* 0xffffffc000387947 */ /* 0x000fea000383ffff */
.L_x_31:
[----:B--2---:R2:W3:Y:S02]  /*62e0*/  SYNCS.PHASECHK.TRANS64.TRYWAIT P0, [R53+URZ+0x10], R0 ;  /* 0x00001000350075a7 */ /* 0x0044e4000800017f */
[----:B---3--:R-:W-:Y:S05]  /*62f0*/  @!P0 NANOSLEEP.SYNCS 0x989680 ;  /* 0x009896800000895d */ /* 0x008fea0003900000 */
[----:B------:R-:W3:Y:S02]  /*6300*/  @!P0 SYNCS.PHASECHK.TRANS64 P0, [R53+URZ+0x10], R0 ;  /* 0x00001000350085a7 */ /* 0x000ee4000800007f */
[----:B---3--:R-:W-:Y:S05]  /*6310*/  @!P0 BRA `(.L_x_31) ;  /* 0xfffffffc00f08947 */ /* 0x008fea000383ffff */
[----:B------:R-:W-:Y:S05]  /*6320*/  BRA `(.L_x_113) ;  /* 0xffffffcc00647947 */ /* 0x000fea000383ffff */
.L_x_88:
[----:B------:R-:W-:Y:S01]  /*6330*/  BSSY B1, `(.L_x_114) ;  /* 0x0000006000017945 */ /* 0x000fe20003800000 */
[----:B------:R-:W-:-:S07]  /*6340*/  IMAD.MOV.U32 R15, RZ, RZ, -0x1 ;  /* 0xffffffffff0f7424 */ /* 0x000fce00078e00ff */
[----:B------:R-:W-:Y:S05]  /*6350*/  WARPSYNC.COLLECTIVE R15, `(.L_x_115) ;  /* 0x000000000f0c7348 */ /* 0x000fea0003c00000 */
[----:B------:R-:W-:Y:S02]  /*6360*/  ELECT P6, UR62, PT ;  /* 0x00000000003e782f */ /* 0x000fe400038c0000 */
[----:B------:R-:W-:Y:S01]  /*6370*/  MOV R14, UR62 ;  /* 0x0000003e000e7c02 */ /* 0x000fe20008000f00 */
[----:B------:R-:W-:Y:S10]  /*6380*/  ENDCOLLECTIVE ;  /* 0x000000000000791b */ /* 0x000ff40003800000 */
.L_x_115:
[----:B------:R-:W-:Y:S05]  /*6390*/  BSYNC B1 ;  /* 0x0000000000017941 */ /* 0x000fea0003800000 */
.L_x_114:
[----:B------:R-:W-:Y:S05]  /*63a0*/  BRA `(.L_x_116) ;  /* 0xffffffec00407947 */ /* 0x000fea000383ffff */
.L_x_91:
[----:B-1----:R1:W2:Y:S02]  /*63b0*/  SYNCS.PHASECHK.TRANS64.TRYWAIT P1, [R10+URZ+0x40], R5 ;  /* 0x000040050a0075a7 */ /* 0x0022a4000802017f */
[----:B--2---:R-:W-:Y:S05]  /*63c0*/  @!P1 NANOSLEEP.SYNCS 0x989680 ;  /* 0x009896800000995d */ /* 0x004fea0003900000 */
[----:B------:R-:W2:Y:S02]  /*63d0*/  @!P1 SYNCS.PHASECHK.TRANS64 P1, [R10+URZ+0x40], R5 ;  /* 0x000040050a0095a7 */ /* 0x000ea4000802007f */
[----:B--2---:R-:W-:Y:S05]  /*63e0*/  @!P1 BRA `(.L_x_91) ;  /* 0xfffffffc00f09947 */ /* 0x004fea000383ffff */
[----:B------:R-:W-:Y:S05]  /*63f0*/  BRA `(.L_x_117) ;  /* 0xffffffec00747947 */ /* 0x000fea000383ffff */
.L_x_100:
[----:B------:R-:W-:Y:S01]  /*6400*/  BSSY B0, `(.L_x_118) ;  /* 0x0000006000007945 */ /* 0x000fe20003800000 */
[----:B------:R-:W-:-:S07]  /*6410*/  IMAD.MOV.U32 R15, RZ, RZ, -0x1 ;  /* 0xffffffffff0f7424 */ /* 0x000fce00078e00ff */
[----:B------:R-:W-:Y:S05]  /*6420*/  WARPSYNC.COLLECTIVE R15, `(.L_x_119) ;  /* 0x000000000f0c7348 */ /* 0x000fea0003c00000 */
[----:B------:R-:W-:Y:S02]  /*6430*/  ELECT P6, UR62, PT ;  /* 0x00000000003e782f */ /* 0x000fe400038c0000 */
[----:B------:R-:W-:Y:S01]  /*6440*/  MOV R14, UR62 ;  /* 0x0000003e000e7c02 */ /* 0x000fe20008000f00 */
[----:B------:R-:W-:Y:S10]  /*6450*/  ENDCOLLECTIVE ;  /* 0x000000000000791b */ /* 0x000ff40003800000 */
.L_x_119:
[----:B------:R-:W-:Y:S05]  /*6460*/  BSYNC B0 ;  /* 0x0000000000007941 */ /* 0x000fea0003800000 */
.L_x_118:
[----:B------:R-:W-:Y:S05]  /*6470*/  BRA `(.L_x_120) ;  /* 0xfffffff800107947 */ /* 0x000fea000383ffff */
.L_x_104:
[----:B0-----:R0:W1:Y:S02]  /*6480*/  SYNCS.PHASECHK.TRANS64.TRYWAIT P0, [R7+URZ], R2 ;  /* 0x00000002070075a7 */ /* 0x001064000800017f */
[----:B-1----:R-:W-:Y:S05]  /*6490*/  @!P0 NANOSLEEP.SYNCS 0x989680 ;  /* 0x009896800000895d */ /* 0x002fea0003900000 */
[----:B------:R-:W1:Y:S02]  /*64a0*/  @!P0 SYNCS.PHASECHK.TRANS64 P0, [R7+URZ], R2 ;  /* 0x00000002070085a7 */ /* 0x000e64000800007f */
[----:B-1----:R-:W-:Y:S05]  /*64b0*/  @!P0 BRA `(.L_x_104) ;  /* 0xfffffffc00f08947 */ /* 0x002fea000383ffff */
[----:B------:R-:W-:Y:S05]  /*64c0*/  BRA `(.L_x_121) ;  /* 0xfffffff800547947 */ /* 0x000fea000383ffff */
.L_x_105:
[----:B0-----:R0:W1:Y:S02]  /*64d0*/  SYNCS.PHASECHK.TRANS64.TRYWAIT P0, [R9+URZ], R4 ;  /* 0x00000004090075a7 */ /* 0x001064000800017f */
[----:B-1----:R-:W-:Y:S05]  /*64e0*/  @!P0 NANOSLEEP.SYNCS 0x989680 ;  /* 0x009896800000895d */ /* 0x002fea0003900000 */
[----:B------:R-:W1:Y:S02]  /*64f0*/  @!P0 SYNCS.PHASECHK.TRANS64 P0, [R9+URZ], R4 ;  /* 0x00000004090085a7 */ /* 0x000e64000800007f */
[----:B-1----:R-:W-:Y:S05]  /*6500*/  @!P0 BRA `(.L_x_105) ;  /* 0xfffffffc00f08947 */ /* 0x002fea000383ffff */
[----:B------:R-:W-:Y:S05]  /*6510*/  BRA `(.L_x_122) ;  /* 0xfffffff800647947 */ /* 0x000fea000383ffff */
.L_x_106:
[----:B0-----:R0:W1:Y:S02]  /*6520*/  SYNCS.PHASECHK.TRANS64.TRYWAIT P0, [R6+URZ], R5 ;  /* 0x00000005060075a7 */ /* 0x001064000800017f */
[----:B-1----:R-:W-:Y:S05]  /*6530*/  @!P0 NANOSLEEP.SYNCS 0x989680 ;  /* 0x009896800000895d */ /* 0x002fea0003900000 */
[----:B------:R-:W1:Y:S02]  /*6540*/  @!P0 SYNCS.PHASECHK.TRANS64 P0, [R6+URZ], R5 ;  /* 0x00000005060085a7 */ /* 0x000e64000800007f */
[----:B-1----:R-:W-:Y:S05]  /*6550*/  @!P0 BRA `(.L_x_106) ;  /* 0xfffffffc00f08947 */ /* 0x002fea000383ffff */
[----:B------:R-:W-:Y:S05]  /*6560*/  BRA `(.L_x_123) ;  /* 0xfffffff800747947 */ /* 0x000fea000383ffff */
.L_x_107:
[----:B0-----:R0:W1:Y:S02]  /*6570*/  SYNCS.PHASECHK.TRANS64.TRYWAIT P0, [R9+URZ], R4 ;  /* 0x00000004090075a7 */ /* 0x001064000800017f */
[----:B-1----:R-:W-:Y:S05]  /*6580*/  @!P0 NANOSLEEP.SYNCS 0x989680 ;  /* 0x009896800000895d */ /* 0x002fea0003900000 */
[----:B------:R-:W1:Y:S02]  /*6590*/  @!P0 SYNCS.PHASECHK.TRANS64 P0, [R9+URZ], R4 ;  /* 0x00000004090085a7 */ /* 0x000e64000800007f */
[----:B-1----:R-:W-:Y:S05]  /*65a0*/  @!P0 BRA `(.L_x_107) ;  /* 0xfffffffc00f08947 */ /* 0x002fea000383ffff */
[----:B------:R-:W-:Y:S05]  /*65b0*/  BRA `(.L_x_124) ;  /* 0xfffffff800847947 */ /* 0x000fea000383ffff */
.L_x_108:
[----:B0-----:R0:W1:Y:S02]  /*65c0*/  SYNCS.PHASECHK.TRANS64.TRYWAIT P0, [R6+URZ], R5 ;  /* 0x00000005060075a7 */ /* 0x001064000800017f */
[----:B-1----:R-:W-:Y:S05]  /*65d0*/  @!P0 NANOSLEEP.SYNCS 0x989680 ;  /* 0x009896800000895d */ /* 0x002fea0003900000 */
[----:B------:R-:W1:Y:S02]  /*65e0*/  @!P0 SYNCS.PHASECHK.TRANS64 P0, [R6+URZ], R5 ;  /* 0x00000005060085a7 */ /* 0x000e64000800007f */
[----:B-1----:R-:W-:Y:S05]  /*65f0*/  @!P0 BRA `(.L_x_108) ;  /* 0xfffffffc00f08947 */ /* 0x002fea000383ffff */
[----:B------:R-:W-:Y:S05]  /*6600*/  BRA `(.L_x_125) ;  /* 0xfffffff800947947 */ /* 0x000fea000383ffff */
.L_x_109:
[----:B0-----:R0:W1:Y:S02]  /*6610*/  SYNCS.PHASECHK.TRANS64.TRYWAIT P0, [R9+URZ], R4 ;  /* 0x00000004090075a7 */ /* 0x001064000800017f */
[----:B-1----:R-:W-:Y:S05]  /*6620*/  @!P0 NANOSLEEP.SYNCS 0x989680 ;  /* 0x009896800000895d */ /* 0x002fea0003900000 */
[----:B------:R-:W1:Y:S02]  /*6630*/  @!P0 SYNCS.PHASECHK.TRANS64 P0, [R9+URZ], R4 ;  /* 0x00000004090085a7 */ /* 0x000e64000800007f */
[----:B-1----:R-:W-:Y:S05]  /*6640*/  @!P0 BRA `(.L_x_109) ;  /* 0xfffffffc00f08947 */ /* 0x002fea000383ffff */
[----:B------:R-:W-:Y:S05]  /*6650*/  BRA `(.L_x_126) ;  /* 0xfffffff800a47947 */ /* 0x000fea000383ffff */
.L_x_110:
[----:B-1----:R1:W2:Y:S02]  /*6660*/  SYNCS.PHASECHK.TRANS64.TRYWAIT P0, [R6+URZ], R5 ;  /* 0x00000005060075a7 */ /* 0x0022a4000800017f */
[----:B--2---:R-:W-:Y:S05]  /*6670*/  @!P0 NANOSLEEP.SYNCS 0x989680 ;  /* 0x009896800000895d */ /* 0x004fea0003900000 */
[----:B------:R-:W2:Y:S02]  /*6680*/  @!P0 SYNCS.PHASECHK.TRANS64 P0, [R6+URZ], R5 ;  /* 0x00000005060085a7 */ /* 0x000ea4000800007f */
[----:B--2---:R-:W-:Y:S05]  /*6690*/  @!P0 BRA `(.L_x_110) ;  /* 0xfffffffc00f08947 */ /* 0x004fea000383ffff */
[----:B------:R-:W-:Y:S05]  /*66a0*/  BRA `(.L_x_127) ;  /* 0xfffffff800ac7947 */ /* 0x000fea000383ffff */
.L_x_128:
[----:B------:R-:W-:-:S00]  /*66b0*/  BRA `(.L_x_128) ;  /* 0xfffffffc00fc7947 */ /* 0x000fc0000383ffff */
[----:B------:R-:W-:-:S00]  /*66c0*/  NOP ;  /* 0x0000000000007918 */ /* 0x000fc00000000000 */
        /* <DEDUP_REMOVED lines=11> */
.L_x_129:


//--------------------- .nv.global.init           --------------------------
	.section	.nv.global.init,"aw",@progbits
.nv.global.init:
	.type		$str$22,@object
	.size		$str$22,($str$23 - $str$22)
$str$22:
        /*0000*/ 	.byte	0x6b, 0x5f, 0x74, 0x69, 0x6c, 0x65, 0x5f, 0x63, 0x6f, 0x75, 0x6e, 0x74, 0x20, 0x3e, 0x3d, 0x20
        /*0010*/ 	.byte	0x31, 0x00
	.type		$str$23,@object
	.size		$str$23,(__unnamed_1 - $str$23)
$str$23:
        /*0012*/ 	.byte	0x2f, 0x74, 0x6d, 0x70, 0x2f, 0x63, 0x75, 0x74, 0x6c, 0x61, 0x73, 0x73, 0x5f, 0x73, 0x77, 0x65
        /*0022*/ 	.byte	0x65, 0x70, 0x5f, 0x73, 0x72, 0x63, 0x2f, 0x69, 0x6e, 0x63, 0x6c, 0x75, 0x64, 0x65, 0x2f, 0x63
        /*0032*/ 	.byte	0x75, 0x74, 0x6c, 0x61, 0x73, 0x73, 0x2f, 0x67, 0x65, 0x6d, 0x6d, 0x2f, 0x63, 0x6f, 0x6c, 0x6c
        /*0042*/ 	.byte	0x65, 0x63, 0x74, 0x69, 0x76, 0x65, 0x2f, 0x73, 0x6d, 0x39, 0x30, 0x5f, 0x6d, 0x6d, 0x61, 0x5f
        /*0052*/ 	.byte	0x74, 0x6d, 0x61, 0x5f, 0x67, 0x6d, 0x6d, 0x61, 0x5f, 0x73, 0x73, 0x5f, 0x77, 0x61, 0x72, 0x70
        /*0062*/ 	.byte	0x73, 0x70, 0x65, 0x63, 0x69, 0x61, 0x6c, 0x69, 0x7a, 0x65, 0x64, 0x2e, 0x68, 0x70, 0x70, 0x00
	.type		__unnamed_1,@object
	.size		__unnamed_1,(.L_0 - __unnamed_1)
__unnamed_1:
        /*0072*/ 	.byte	0x76, 0x6f, 0x69, 0x64, 0x20, 0x63, 0x75, 0x74, 0x6c, 0x61, 0x73, 0x73, 0x3a, 0x3a, 0x67, 0x65
        /* <DEDUP_REMOVED lines=171> */
        /*0b32*/ 	.byte	0x65, 0x3a, 0x3a, 0x69, 0x64, 0x65, 0x6e, 0x74, 0x69, 0x74, 0x79, 0x5d, 0x00
.L_0:


//--------------------- .nv.shared._ZN7cutlass13device_kernelINS_4gemm6kernel13GemmUniversalIN4cute5tupleIJiiiiEEENS1_10collective13CollectiveMmaINS1_34MainloopSm90TmaGmmaWarpSpecializedILi8ENS5_IJNS4_1CILi1EEESB_SB_EEENS1_32KernelTmaWarpSpecializedPingpongEEENS5_IJNSA_ILi64EEENSA_ILi48EEENSA_ILi256EEEEEEaNS5_IJlSB_lEEEaSJ_NS4_8TiledMMAINS4_8MMA_AtomIJNS4_4SM904GMMA26MMA_64x16x32_S32S8S8_SS_TNEEEENS4_6LayoutISC_NS5_IJNSA_ILi0EEESR_SR_EEEEENS5_IJNS4_10UnderscoreESU_SU_EEEEENS4_13SM90_TMA_LOADENS4_14ComposedLayoutINS4_7SwizzleILi3ELi4ELi3EEENS4_18smem_ptr_flag_bitsILi8EEENSQ_INS5_IJNSA_ILi8EEENSA_ILi128EEEEEENS5_IJS14_SB_EEEEEEEvNS4_8identityESX_S18_vS19_EENS_8epilogue10collective6detail29Sm90TmaWarpSpecializedAdapterINS1C_15DefaultEpilogueIaSJ_SJ_NS1B_6thread17LinearCombinationIaLi1EiiLNS1G_9ScaleType4KindE0ELNS_15FloatRoundStyleE2EaEENS1_15EpilogueDefaultEEEEEvvEEEEvNT_6ParamsE --------------------------
	.section	.nv.shared._ZN7cutlass13device_kernelINS_4gemm6kernel13GemmUniversalIN4cute5tupleIJiiiiEEENS1_10collective13CollectiveMmaINS1_34MainloopSm90TmaGmmaWarpSpecializedILi8ENS5_IJNS4_1CILi1EEESB_SB_EEENS1_32KernelTmaWarpSpecializedPingpongEEENS5_IJNSA_ILi64EEENSA_ILi48EEENSA_ILi256EEEEEEaNS5_IJlSB_lEEEaSJ_NS4_8TiledMMAINS4_8MMA_AtomIJNS4_4SM904GMMA26MMA_64x16x32_S32S8S8_SS_TNEEEENS4_6LayoutISC_NS5_IJNSA_ILi0EEESR_SR_EEEEENS5_IJNS4_10UnderscoreESU_SU_EEEEENS4_13SM90_TMA_LOADENS4_14ComposedLayoutINS4_7SwizzleILi3ELi4ELi3EEENS4_18smem_ptr_flag_bitsILi8EEENSQ_INS5_IJNSA_ILi8EEENSA_ILi128EEEEEENS5_IJS14_SB_EEEEEEEvNS4_8identityESX_S18_vS19_EENS_8epilogue10collective6detail29Sm90TmaWarpSpecializedAdapterINS1C_15DefaultEpilogueIaSJ_SJ_NS1B_6thread17LinearCombinationIaLi1EiiLNS1G_9ScaleType4KindE0ELNS_15FloatRoundStyleE2EaEENS1_15EpilogueDefaultEEEEEvvEEEEvNT_6ParamsE,"aw",@nobits
	.sectionflags	@""
	.align	16
	.zero		1024


//--------------------- .nv.shared.reserved.0     --------------------------
	.section	.nv.shared.reserved.0,"aw",@nobits
	.weak		__nv_reservedSMEM_offset_0_alias
	.size		__nv_reservedSMEM_offset_0_alias, 0, 0
	.other		__nv_reservedSMEM_offset_0_alias,@"STO_CUDA_RESERVED_SHARED STV_DEFAULT"
__nv_reservedSMEM_offset_0_alias:
	.zero		0


//--------------------- .nv.global                --------------------------
	.section	.nv.global,"aw",@nobits
.nv.global:
	.type		_ZN40_INTERNAL_8d9dcdd4_4_k_cu_36502170_152284cute1_E,@object
	.size		_ZN40_INTERNAL_8d9dcdd4_4_k_cu_36502170_152284cute1_E,(_ZN40_INTERNAL_8d9dcdd4_4_k_cu_36502170_152284cuda3std3__45__cpo6cbeginE - _ZN40_INTERNAL_8d9dcdd4_4_k_cu_36502170_152284cute1_E)
_ZN40_INTERNAL_8d9dcdd4_4_k_cu_36502170_152284cute1_E:
	.zero		1
	.type		_ZN40_INTERNAL_8d9dcdd4_4_k_cu_36502170_152284cuda3std3__45__cpo6cbeginE,@object
	.size		_ZN40_INTERNAL_8d9dcdd4_4_k_cu_36502170_152284cuda3std3__45__cpo6cbeginE,(_ZN40_INTERNAL_8d9dcdd4_4_k_cu_36502170_152284cuda3std3__48in_placeE - _ZN40_INTERNAL_8d9dcdd4_4_k_cu_36502170_152284cuda3std3__45__cpo6cbeginE)
_ZN40_INTERNAL_8d9dcdd4_4_k_cu_36502170_152284cuda3std3__45__cpo6cbeginE:
	.zero		1
	.type		_ZN40_INTERNAL_8d9dcdd4_4_k_cu_36502170_152284cuda3std3__48in_placeE,@object
	.size		_ZN40_INTERNAL_8d9dcdd4_4_k_cu_36502170_152284cuda3std3__48in_placeE,(_ZN40_INTERNAL_8d9dcdd4_4_k_cu_36502170_152284cuda3std6ranges3__45__cpo9iter_moveE - _ZN40_INTERNAL_8d9dcdd4_4_k_cu_36502170_152284cuda3std3__48in_placeE)
_ZN40_INTERNAL_8d9dcdd4_4_k_cu_36502170_152284cuda3std3__48in_placeE:
	.zero		1
	.type		_ZN40_INTERNAL_8d9dcdd4_4_k_cu_36502170_152284cuda3std6ranges3__45__cpo9iter_moveE,@object
	.size		_ZN40_INTERNAL_8d9dcdd4_4_k_cu_36502170_152284cuda3std6ranges3__45__cpo9iter_moveE,(_ZN40_INTERNAL_8d9dcdd4_4_k_cu_36502170_152284cuda3std3__45__cpo5beginE - _ZN40_INTERNAL_8d9dcdd4_4_k_cu_36502170_152284cuda3std6ranges3__45__cpo9iter_moveE)
_ZN40_INTERNAL_8d9dcdd4_4_k_cu_36502170_152284cuda3std6ranges3__45__cpo9iter_moveE:
	.zero		1
	.type		_ZN40_INTERNAL_8d9dcdd4_4_k_cu_36502170_152284cuda3std3__45__cpo5beginE,@object
	.size		_ZN40_INTERNAL_8d9dcdd4_4_k_cu_36502170_152284cuda3std3__45__cpo5beginE,(_ZN40_INTERNAL_8d9dcdd4_4_k_cu_36502170_152284cuda3std3__442_GLOBAL__N__8d9dcdd4_4_k_cu_36502170_152286ignoreE - _ZN40_INTERNAL_8d9dcdd4_4_k_cu_36502170_152284cuda3std3__45__cpo5beginE)
_ZN40_INTERNAL_8d9dcdd4_4_k_cu_36502170_152284cuda3std3__45__cpo5beginE:
	.zero		1
	.type		_ZN40_INTERNAL_8d9dcdd4_4_k_cu_36502170_152284cuda3std3__442_GLOBAL__N__8d9dcdd4_4_k_cu_36502170_152286ignoreE,@object
	.size		_ZN40_INTERNAL_8d9dcdd4_4_k_cu_36502170_152284cuda3std3__442_GLOBAL__N__8d9dcdd4_4_k_cu_36502170_152286ignoreE,(_ZN40_INTERNAL_8d9dcdd4_4_k_cu_36502170_152284cute7productE - _ZN40_INTERNAL_8d9dcdd4_4_k_cu_36502170_152284cuda3std3__442_GLOBAL__N__8d9dcdd4_4_k_cu_36502170_152286ignoreE)
_ZN40_INTERNAL_8d9dcdd4_4_k_cu_36502170_152284cuda3std3__442_GLOBAL__N__8d9dcdd4_4_k_cu_36502170_152286ignoreE:
	.zero		1
	.type		_ZN40_INTERNAL_8d9dcdd4_4_k_cu_36502170_152284cute7productE,@object
	.size		_ZN40_INTERNAL_8d9dcdd4_4_k_cu_36502170_152284cute7productE,(_ZN40_INTERNAL_8d9dcdd4_4_k_cu_36502170_152284cuda3std3__45__cpo3endE - _ZN40_INTERNAL_8d9dcdd4_4_k_cu_36502170_152284cute7productE)
_ZN40_INTERNAL_8d9dcdd4_4_k_cu_36502170_152284cute7productE:
	.zero		1
	.type		_ZN40_INTERNAL_8d9dcdd4_4_k_cu_36502170_152284cuda3std3__45__cpo3endE,@object
	.size		_ZN40_INTERNAL_8d9dcdd4_4_k_cu_36502170_152284cuda3std3__45__cpo3endE,(_ZN40_INTERNAL_8d9dcdd4_4_k_cu_36502170_152284cuda3std3__419piecewise_constructE - _ZN40_INTERNAL_8d9dcdd4_4_k_cu_36502170_152284cuda3std3__45__cpo3endE)
_ZN40_INTERNAL_8d9dcdd4_4_k_cu_36502170_152284cuda3std3__45__cpo3endE:
	.zero		1
	.type		_ZN40_INTERNAL_8d9dcdd4_4_k_cu_36502170_152284cuda3std3__419piecewise_constructE,@object
	.size		_ZN40_INTERNAL_8d9dcdd4_4_k_cu_36502170_152284cuda3std3__419piecewise_constructE,(_ZN40_INTERNAL_8d9dcdd4_4_k_cu_36502170_152284cuda3std3__45__cpo4cendE - _ZN40_INTERNAL_8d9dcdd4_4_k_cu_36502170_152284cuda3std3__419piecewise_constructE)
_ZN40_INTERNAL_8d9dcdd4_4_k_cu_36502170_152284cuda3std3__419piecewise_constructE:
	.zero		1
	.type		_ZN40_INTERNAL_8d9dcdd4_4_k_cu_36502170_152284cuda3std3__45__cpo4cendE,@object
	.size		_ZN40_INTERNAL_8d9dcdd4_4_k_cu_36502170_152284cuda3std3__45__cpo4cendE,(_ZN40_INTERNAL_8d9dcdd4_4_k_cu_36502170_152284cuda3std6ranges3__45__cpo4swapE - _ZN40_INTERNAL_8d9dcdd4_4_k_cu_36502170_152284cuda3std3__45__cpo4cendE)
_ZN40_INTERNAL_8d9dcdd4_4_k_cu_36502170_152284cuda3std3__45__cpo4cendE:
	.zero		1
	.type		_ZN40_INTERNAL_8d9dcdd4_4_k_cu_36502170_152284cuda3std6ranges3__45__cpo4swapE,@object
	.size		_ZN40_INTERNAL_8d9dcdd4_4_k_cu_36502170_152284cuda3std6ranges3__45__cpo4swapE,(.L_8 - _ZN40_INTERNAL_8d9dcdd4_4_k_cu_36502170_152284cuda3std6ranges3__45__cpo4swapE)
_ZN40_INTERNAL_8d9dcdd4_4_k_cu_36502170_152284cuda3std6ranges3__45__cpo4swapE:
	.zero		1
.L_8:


//--------------------- .nv.constant0._ZN7cutlass13device_kernelINS_4gemm6kernel13GemmUniversalIN4cute5tupleIJiiiiEEENS1_10collective13CollectiveMmaINS1_34MainloopSm90TmaGmmaWarpSpecializedILi8ENS5_IJNS4_1CILi1EEESB_SB_EEENS1_32KernelTmaWarpSpecializedPingpongEEENS5_IJNSA_ILi64EEENSA_ILi48EEENSA_ILi256EEEEEEaNS5_IJlSB_lEEEaSJ_NS4_8TiledMMAINS4_8MMA_AtomIJNS4_4SM904GMMA26MMA_64x16x32_S32S8S8_SS_TNEEEENS4_6LayoutISC_NS5_IJNSA_ILi0EEESR_SR_EEEEENS5_IJNS4_10UnderscoreESU_SU_EEEEENS4_13SM90_TMA_LOADENS4_14ComposedLayoutINS4_7SwizzleILi3ELi4ELi3EEENS4_18smem_ptr_flag_bitsILi8EEENSQ_INS5_IJNSA_ILi8EEENSA_ILi128EEEEEENS5_IJS14_SB_EEEEEEEvNS4_8identityESX_S18_vS19_EENS_8epilogue10collective6detail29Sm90TmaWarpSpecializedAdapterINS1C_15DefaultEpilogueIaSJ_SJ_NS1B_6thread17LinearCombinationIaLi1EiiLNS1G_9ScaleType4KindE0ELNS_15FloatRoundStyleE2EaEENS1_15EpilogueDefaultEEEEEvvEEEEvNT_6ParamsE --------------------------
	.section	.nv.constant0._ZN7cutlass13device_kernelINS_4gemm6kernel13GemmUniversalIN4cute5tupleIJiiiiEEENS1_10collective13CollectiveMmaINS1_34MainloopSm90TmaGmmaWarpSpecializedILi8ENS5_IJNS4_1CILi1EEESB_SB_EEENS1_32KernelTmaWarpSpecializedPingpongEEENS5_IJNSA_ILi64EEENSA_ILi48EEENSA_ILi256EEEEEEaNS5_IJlSB_lEEEaSJ_NS4_8TiledMMAINS4_8MMA_AtomIJNS4_4SM904GMMA26MMA_64x16x32_S32S8S8_SS_TNEEEENS4_6LayoutISC_NS5_IJNSA_ILi0EEESR_SR_EEEEENS5_IJNS4_10UnderscoreESU_SU_EEEEENS4_13SM90_TMA_LOADENS4_14ComposedLayoutINS4_7SwizzleILi3ELi4ELi3EEENS4_18smem_ptr_flag_bitsILi8EEENSQ_INS5_IJNSA_ILi8EEENSA_ILi128EEEEEENS5_IJS14_SB_EEEEEEEvNS4_8identityESX_S18_vS19_EENS_8epilogue10collective6detail29Sm90TmaWarpSpecializedAdapterINS1C_15DefaultEpilogueIaSJ_SJ_NS1B_6thread17LinearCombinationIaLi1EiiLNS1G_9ScaleType4KindE0ELNS_15FloatRoundStyleE2EaEENS1_15EpilogueDefaultEEEEEvvEEEEvNT_6ParamsE,"a",@progbits
	.sectionflags	@""
	.align	4
.nv.constant0._ZN7cutlass13device_kernelINS_4gemm6kernel13GemmUniversalIN4cute5tupleIJiiiiEEENS1_10collective13CollectiveMmaINS1_34MainloopSm90TmaGmmaWarpSpecializedILi8ENS5_IJNS4_1CILi1EEESB_SB_EEENS1_32KernelTmaWarpSpecializedPingpongEEENS5_IJNSA_ILi64EEENSA_ILi48EEENSA_ILi256EEEEEEaNS5_IJlSB_lEEEaSJ_NS4_8TiledMMAINS4_8MMA_AtomIJNS4_4SM904GMMA26MMA_64x16x32_S32S8S8_SS_TNEEEENS4_6LayoutISC_NS5_IJNSA_ILi0EEESR_SR_EEEEENS5_IJNS4_10UnderscoreESU_SU_EEEEENS4_13SM90_TMA_LOADENS4_14ComposedLayoutINS4_7SwizzleILi3ELi4ELi3EEENS4_18smem_ptr_flag_bitsILi8EEENSQ_INS5_IJNSA_ILi8EEENSA_ILi128EEEEEENS5_IJS14_SB_EEEEEEEvNS4_8identityESX_S18_vS19_EENS_8epilogue10collective6detail29Sm90TmaWarpSpecializedAdapterINS1C_15DefaultEpilogueIaSJ_SJ_NS1B_6thread17LinearCombinationIaLi1EiiLNS1G_9ScaleType4KindE0ELNS_15FloatRoundStyleE2EaEENS1_15EpilogueDefaultEEEEEvvEEEEvNT_6ParamsE:
	.zero		1664


//--------------------- SYMBOLS --------------------------

	.type		.nv.reservedSmem.offset0,@object
	.size		.nv.reservedSmem.offset0,0x4
	.type		__assertfail,@function
